	.headerflags	@"EF_CUDA_TEXMODE_UNIFIED EF_CUDA_64BIT_ADDRESS EF_CUDA_SM86 EF_CUDA_VIRTUAL_SM(EF_CUDA_SM86)"
	.elftype	@"ET_EXEC"


//--------------------- .nv.info                  --------------------------
	.section	.nv.info,"",@"SHT_CUDA_INFO"
	.align	4


	//----- nvinfo : EIATTR_REGCOUNT
	.align		4
        /*0000*/ 	.byte	0x04, 0x2f
        /*0002*/ 	.short	(.L_1 - .L_0)
	.align		4
.L_0:
        /*0004*/ 	.word	index@(triton_mm)
        /*0008*/ 	.word	0x000000fe


	//----- nvinfo : EIATTR_MAX_STACK_SIZE
	.align		4
.L_1:
        /*000c*/ 	.byte	0x04, 0x23
        /*000e*/ 	.short	(.L_3 - .L_2)
	.align		4
.L_2:
        /*0010*/ 	.word	index@(triton_mm)
        /*0014*/ 	.word	0x00000000


	//----- nvinfo : EIATTR_MIN_STACK_SIZE
	.align		4
.L_3:
        /*0018*/ 	.byte	0x04, 0x12
        /*001a*/ 	.short	(.L_5 - .L_4)
	.align		4
.L_4:
        /*001c*/ 	.word	index@(triton_mm)
        /*0020*/ 	.word	0x00000000


	//----- nvinfo : EIATTR_FRAME_SIZE
	.align		4
.L_5:
        /*0024*/ 	.byte	0x04, 0x11
        /*0026*/ 	.short	(.L_7 - .L_6)
	.align		4
.L_6:
        /*0028*/ 	.word	index@(triton_mm)
        /*002c*/ 	.word	0x00000000
.L_7:


//--------------------- .nv.info.triton_mm        --------------------------
	.section	.nv.info.triton_mm,"",@"SHT_CUDA_INFO"
	.align	4


	//----- nvinfo : EIATTR_CUDA_API_VERSION
	.align		4
        /*0000*/ 	.byte	0x04, 0x37
        /*0002*/ 	.short	(.L_9 - .L_8)
.L_8:
        /*0004*/ 	.word	0x0000007b


	//----- nvinfo : EIATTR_SW2861232_WAR
	.align		4
.L_9:
        /*0008*/ 	.byte	0x01, 0x35
	.zero		2


	//----- nvinfo : EIATTR_PARAM_CBANK
	.align		4
        /*000c*/ 	.byte	0x04, 0x0a
        /*000e*/ 	.short	(.L_11 - .L_10)
	.align		4
.L_10:
        /*0010*/ 	.word	index@(.nv.constant0.triton_mm)
        /*0014*/ 	.short	0x0160
        /*0016*/ 	.short	0x0024


	//----- nvinfo : EIATTR_CBANK_PARAM_SIZE
	.align		4
.L_11:
        /*0018*/ 	.byte	0x03, 0x19
        /*001a*/ 	.short	0x0024


	//----- nvinfo : EIATTR_KPARAM_INFO
	.align		4
        /*001c*/ 	.byte	0x04, 0x17
        /*001e*/ 	.short	(.L_13 - .L_12)
.L_12:
        /*0020*/ 	.word	0x00000000
        /*0024*/ 	.short	0x0004
        /*0026*/ 	.short	0x0020
        /*0028*/ 	.byte	0x00, 0xf0, 0x11, 0x00


	//----- nvinfo : EIATTR_KPARAM_INFO
	.align		4
.L_13:
        /*002c*/ 	.byte	0x04, 0x17
        /*002e*/ 	.short	(.L_15 - .L_14)
.L_14:
        /*0030*/ 	.word	0x00000000
        /*0034*/ 	.short	0x0003
        /*0036*/ 	.short	0x0018
        /*0038*/ 	.byte	0x00, 0xf0, 0x21, 0x00


	//----- nvinfo : EIATTR_KPARAM_INFO
	.align		4
.L_15:
        /*003c*/ 	.byte	0x04, 0x17
        /*003e*/ 	.short	(.L_17 - .L_16)
.L_16:
        /*0040*/ 	.word	0x00000000
        /*0044*/ 	.short	0x0002
        /*0046*/ 	.short	0x0010
        /*0048*/ 	.byte	0x00, 0xf0, 0x21, 0x00


	//----- nvinfo : EIATTR_KPARAM_INFO
	.align		4
.L_17:
        /*004c*/ 	.byte	0x04, 0x17
        /*004e*/ 	.short	(.L_19 - .L_18)
.L_18:
        /*0050*/ 	.word	0x00000000
        /*0054*/ 	.short	0x0001
        /*0056*/ 	.short	0x0008
        /*0058*/ 	.byte	0x00, 0xf0, 0x21, 0x00


	//----- nvinfo : EIATTR_KPARAM_INFO
	.align		4
.L_19:
        /*005c*/ 	.byte	0x04, 0x17
        /*005e*/ 	.short	(.L_21 - .L_20)
.L_20:
        /*0060*/ 	.word	0x00000000
        /*0064*/ 	.short	0x0000
        /*0066*/ 	.short	0x0000
        /*0068*/ 	.byte	0x00, 0xf0, 0x21, 0x00


	//----- nvinfo : EIATTR_MAXREG_COUNT
	.align		4
.L_21:
        /*006c*/ 	.byte	0x03, 0x1b
        /*006e*/ 	.short	0x00ff


	//----- nvinfo : EIATTR_EXIT_INSTR_OFFSETS
	.align		4
        /*0070*/ 	.byte	0x04, 0x1c
        /*0072*/ 	.short	(.L_23 - .L_22)


	//   ....[0]....
.L_22:
        /*0074*/ 	.word	0x00000040


	//   ....[1]....
        /*0078*/ 	.word	0x00014ad0


	//   ....[2]....
        /*007c*/ 	.word	0x00014af0


	//----- nvinfo : EIATTR_MAX_THREADS
	.align		4
.L_23:
        /*0080*/ 	.byte	0x04, 0x05
        /*0082*/ 	.short	(.L_25 - .L_24)
.L_24:
        /*0084*/ 	.word	0x00000080
        /*0088*/ 	.word	0x00000001
        /*008c*/ 	.word	0x00000001
.L_25:


//--------------------- .nv.rel.action            --------------------------
	.section	.nv.rel.action,"",@"SHT_CUDA_RELOCINFO"
	.align	8
	.sectionentsize	8
        /*0000*/ 	.byte	0x73, 0x00, 0x00, 0x00, 0x00, 0x00, 0x00, 0x00, 0x00, 0x00, 0x00, 0x11, 0x25, 0x00, 0x05, 0x36


//--------------------- .nv.constant0.triton_mm   --------------------------
	.section	.nv.constant0.triton_mm,"a",@progbits
	.align	4
.nv.constant0.triton_mm:
	.zero		388


//--------------------- .text.triton_mm           --------------------------
	.section	.text.triton_mm,"ax",@progbits
	.sectionflags	@"SHF_BARRIERS=1"
	.sectioninfo	@"SHI_REGISTERS=254"
	.align	128
        .global         triton_mm
        .type           triton_mm,@function
        .size           triton_mm,(.L_x_3 - triton_mm)
        .other          triton_mm,@"STO_CUDA_ENTRY STV_DEFAULT"
triton_mm:
.text.triton_mm:
[----:B------:R-:W-:-:S02]  /*0000*/  MOV R1, c[0x0][0x28] ;  /* 0x00000a0000017a02 */ /* 0x000fc40000000f00 */
[----:B------:R-:W-:-:S05]  /*0010*/  MOV R0, c[0x0][0x180] ;  /* 0x0000600000007a02 */ /* 0x000fca0000000f00 */
[----:B------:R-:W-:-:S05]  /*0020*/  IMAD R2, R0, 0x1900, RZ ;  /* 0x0000190000027824 */ /* 0x000fca00078e02ff */
[----:B------:R-:W-:-:S13]  /*0030*/  ISETP.NE.AND P0, PT, R2, RZ, PT ;  /* 0x000000ff0200720c */ /* 0x000fda0003f05270 */
[----:B------:R-:W-:Y:S05]  /*0040*/  @!P0 EXIT ;  /* 0x000000000000894d */ /* 0x000fea0003800000 */
[----:B------:R-:W1:Y:S01]  /*0050*/  S2R R9, SR_CTAID.X ;  /* 0x0000000000097919 */ /* 0x000e620000002500 */
[----:B------:R-:W-:Y:S01]  /*0060*/  IMAD R0, R0, 0x32, RZ ;  /* 0x0000003200007824 */ /* 0x000fe200078e02ff */
[----:B------:R-:W-:Y:S01]  /*0070*/  ULDC.64 UR8, c[0x0][0x118] ;  /* 0x0000460000087ab9 */ /* 0x000fe20000000a00 */
[----:B------:R-:W-:Y:S01]  /*0080*/  MOV R144, 0x1 ;  /* 0x0000000100907802 */ /* 0x000fe20000000f00 */
[----:B------:R-:W2:Y:S01]  /*0090*/  S2R R40, SR_TID.X ;  /* 0x0000000000287919 */ /* 0x000ea20000002100 */
[----:B------:R-:W-:Y:S01]  /*00a0*/  MOV R143, 0xffffffc0 ;  /* 0xffffffc0008f7802 */ /* 0x000fe20000000f00 */
[----:B------:R-:W-:Y:S01]  /*00b0*/  CS2R R76, SRZ ;  /* 0x00000000004c7805 */ /* 0x000fe2000001ff00 */
[----:B------:R-:W-:Y:S01]  /*00c0*/  IADD3 R2, R0, 0x3f, RZ ;  /* 0x0000003f00027810 */ /* 0x000fe20007ffe0ff */
[----:B------:R-:W-:Y:S01]  /*00d0*/  CS2R R78, SRZ ;  /* 0x00000000004e7805 */ /* 0x000fe2000001ff00 */
[----:B------:R-:W-:Y:S01]  /*00e0*/  IABS R16, R0 ;  /* 0x0000000000107213 */ /* 0x000fe20000000000 */
[----:B------:R-:W-:Y:S01]  /*00f0*/  CS2R R120, SRZ ;  /* 0x0000000000787805 */ /* 0x000fe2000001ff00 */
[----:B------:R-:W-:Y:S01]  /*0100*/  SHF.R.S32.HI R3, RZ, 0x1f, R2 ;  /* 0x0000001fff037819 */ /* 0x000fe20000011402 */
[----:B------:R-:W-:Y:S01]  /*0110*/  CS2R R122, SRZ ;  /* 0x00000000007a7805 */ /* 0x000fe2000001ff00 */
[----:B------:R-:W-:Y:S01]  /*0120*/  CS2R R88, SRZ ;  /* 0x0000000000587805 */ /* 0x000fe2000001ff00 */
[----:B------:R-:W-:Y:S01]  /*0130*/  CS2R R90, SRZ ;  /* 0x00000000005a7805 */ /* 0x000fe2000001ff00 */
[----:B------:R-:W-:Y:S01]  /*0140*/  LEA.HI R3, R3, R2, RZ, 0x6 ;  /* 0x0000000203037211 */ /* 0x000fe200078f30ff */
[----:B------:R-:W-:Y:S01]  /*0150*/  CS2R R84, SRZ ;  /* 0x0000000000547805 */ /* 0x000fe2000001ff00 */
[----:B------:R-:W-:Y:S01]  /*0160*/  CS2R R86, SRZ ;  /* 0x0000000000567805 */ /* 0x000fe2000001ff00 */
[----:B------:R-:W-:Y:S01]  /*0170*/  CS2R R112, SRZ ;  /* 0x0000000000707805 */ /* 0x000fe2000001ff00 */
[----:B------:R-:W-:Y:S01]  /*0180*/  CS2R R114, SRZ ;  /* 0x0000000000727805 */ /* 0x000fe2000001ff00 */
[----:B------:R-:W-:Y:S01]  /*0190*/  CS2R R104, SRZ ;  /* 0x0000000000687805 */ /* 0x000fe2000001ff00 */
[----:B------:R-:W-:Y:S01]  /*01a0*/  CS2R R106, SRZ ;  /* 0x00000000006a7805 */ /* 0x000fe2000001ff00 */
[----:B------:R-:W-:Y:S01]  /*01b0*/  CS2R R92, SRZ ;  /* 0x00000000005c7805 */ /* 0x000fe2000001ff00 */
[----:B------:R-:W-:Y:S01]  /*01c0*/  CS2R R94, SRZ ;  /* 0x00000000005e7805 */ /* 0x000fe2000001ff00 */
[----:B-1----:R-:W-:Y:S01]  /*01d0*/  SHF.R.S32.HI R4, RZ, 0x1f, R9 ;  /* 0x0000001fff047819 */ /* 0x002fe20000011409 */
[----:B------:R-:W-:Y:S01]  /*01e0*/  CS2R R96, SRZ ;  /* 0x0000000000607805 */ /* 0x000fe2000001ff00 */
[----:B------:R-:W-:Y:S01]  /*01f0*/  ISETP.GE.AND P1, PT, R9, RZ, PT ;  /* 0x000000ff0900720c */ /* 0x000fe20003f26270 */
[----:B------:R-:W-:Y:S01]  /*0200*/  CS2R R98, SRZ ;  /* 0x0000000000627805 */ /* 0x000fe2000001ff00 */
[----:B------:R-:W-:Y:S01]  /*0210*/  LEA.HI R4, R4, R9, RZ, 0x3 ;  /* 0x0000000904047211 */ /* 0x000fe200078f18ff */
[----:B------:R-:W-:Y:S01]  /*0220*/  CS2R R108, SRZ ;  /* 0x00000000006c7805 */ /* 0x000fe2000001ff00 */
[----:B--2---:R-:W-:Y:S01]  /*0230*/  SHF.R.U32.HI R12, RZ, 0x4, R40 ;  /* 0x00000004ff0c7819 */ /* 0x004fe20000011628 */
[----:B------:R-:W-:Y:S01]  /*0240*/  CS2R R110, SRZ ;  /* 0x00000000006e7805 */ /* 0x000fe2000001ff00 */
[----:B------:R-:W-:Y:S01]  /*0250*/  LOP3.LUT R4, R4, 0xfffffff8, RZ, 0xc0, !PT ;  /* 0xfffffff804047812 */ /* 0x000fe200078ec0ff */
[----:B------:R-:W-:Y:S01]  /*0260*/  CS2R R128, SRZ ;  /* 0x0000000000807805 */ /* 0x000fe2000001ff00 */
[----:B------:R-:W-:Y:S01]  /*0270*/  SGXT.U32 R12, R12, 0x3 ;  /* 0x000000030c0c781a */ /* 0x000fe20000000000 */
[----:B------:R-:W-:Y:S01]  /*0280*/  CS2R R130, SRZ ;  /* 0x0000000000827805 */ /* 0x000fe2000001ff00 */
[----:B------:R-:W-:Y:S01]  /*0290*/  LEA.HI.SX32 R3, R3, -R4, 0x1a ;  /* 0x8000000403037211 */ /* 0x000fe200078fd2ff */
[----:B------:R-:W-:Y:S01]  /*02a0*/  UMOV UR4, URZ ;  /* 0x0000003f00047c82 */ /* 0x000fe20008000000 */
[----:B------:R-:W-:Y:S01]  /*02b0*/  SHF.L.U32 R145, R40, 0x2, RZ ;  /* 0x0000000228917819 */ /* 0x000fe200000006ff */
[----:B------:R-:W-:Y:S01]  /*02c0*/  UMOV UR6, URZ ;  /* 0x0000003f00067c82 */ /* 0x000fe20008000000 */
[----:B------:R-:W-:Y:S01]  /*02d0*/  IMNMX R5, R3, 0x8, PT ;  /* 0x0000000803057817 */ /* 0x000fe20003800200 */
[----:B------:R-:W-:Y:S01]  /*02e0*/  UMOV UR7, URZ ;  /* 0x0000003f00077c82 */ /* 0x000fe20008000000 */
[----:B------:R-:W-:Y:S01]  /*02f0*/  LOP3.LUT R17, R145, 0x3c, RZ, 0xc0, !PT ;  /* 0x0000003c91117812 */ /* 0x000fe200078ec0ff */
[----:B------:R-:W-:Y:S01]  /*0300*/  UMOV UR5, URZ ;  /* 0x0000003f00057c82 */ /* 0x000fe20008000000 */
[----:B------:R-:W-:-:S02]  /*0310*/  IABS R11, R5 ;  /* 0x00000005000b7213 */ /* 0x000fc40000000000 */
[----:B------:R-:W-:Y:S02]  /*0320*/  LEA R169, R12, R17, 0x6 ;  /* 0x000000110ca97211 */ /* 0x000fe400078e30ff */
[----:B------:R-:W1:Y:S01]  /*0330*/  I2F.RP R6, R11 ;  /* 0x0000000b00067306 */ /* 0x000e620000209400 */
[----:B------:R-:W-:Y:S02]  /*0340*/  SHF.L.U32 R146, R40, 0x3, RZ ;  /* 0x0000000328927819 */ /* 0x000fe400000006ff */
[----:B------:R-:W-:Y:S02]  /*0350*/  SHF.L.U32 R169, R169, 0x2, RZ ;  /* 0x00000002a9a97819 */ /* 0x000fe400000006ff */
[----:B------:R-:W-:Y:S02]  /*0360*/  LOP3.LUT R145, R145, 0x7c, RZ, 0xc0, !PT ;  /* 0x0000007c91917812 */ /* 0x000fe400078ec0ff */
[----:B------:R-:W-:Y:S01]  /*0370*/  LOP3.LUT R146, R146, 0xf00, RZ, 0xc0, !PT ;  /* 0x00000f0092927812 */ /* 0x000fe200078ec0ff */
[----:B-1----:R-:W1:Y:S02]  /*0380*/  MUFU.RCP R6, R6 ;  /* 0x0000000600067308 */ /* 0x002e640000001000 */
[----:B-1----:R-:W-:-:S02]  /*0390*/  IADD3 R2, R6, 0xffffffe, RZ ;  /* 0x0ffffffe06027810 */ /* 0x002fc40007ffe0ff */
[----:B------:R-:W-:-:S04]  /*03a0*/  IABS R6, R9 ;  /* 0x0000000900067213 */ /* 0x000fc80000000000 */
[----:B------:R1:W2:Y:S02]  /*03b0*/  F2I.FTZ.U32.TRUNC.NTZ R3, R2 ;  /* 0x0000000200037305 */ /* 0x0002a4000021f000 */
[----:B-1----:R-:W-:Y:S02]  /*03c0*/  MOV R2, RZ ;  /* 0x000000ff00027202 */ /* 0x002fe40000000f00 */
[----:B--2---:R-:W-:-:S05]  /*03d0*/  IADD3 R8, RZ, -R3, RZ ;  /* 0x80000003ff087210 */ /* 0x004fca0007ffe0ff */
[----:B------:R-:W-:Y:S01]  /*03e0*/  IMAD R7, R8, R11, RZ ;  /* 0x0000000b08077224 */ /* 0x000fe200078e02ff */
[----:B------:R-:W-:-:S03]  /*03f0*/  IABS R8, R5 ;  /* 0x0000000500087213 */ /* 0x000fc60000000000 */
[----:B------:R-:W-:Y:S01]  /*0400*/  IMAD.HI.U32 R3, R3, R7, R2 ;  /* 0x0000000703037227 */ /* 0x000fe200078e0002 */
[----:B------:R-:W-:Y:S01]  /*0410*/  IADD3 R13, RZ, -R8, RZ ;  /* 0x80000008ff0d7210 */ /* 0x000fe20007ffe0ff */
[----:B------:R-:W1:Y:S04]  /*0420*/  I2F.RP R7, R16 ;  /* 0x0000001000077306 */ /* 0x000e680000209400 */
[----:B------:R-:W-:-:S04]  /*0430*/  IMAD.HI.U32 R2, R3, R6, RZ ;  /* 0x0000000603027227 */ /* 0x000fc800078e00ff */
[----:B------:R-:W-:Y:S01]  /*0440*/  IMAD R2, R2, R13, R6 ;  /* 0x0000000d02027224 */ /* 0x000fe200078e0206 */
[----:B------:R-:W-:-:S04]  /*0450*/  IADD3 R6, -R4, R9, RZ ;  /* 0x0000000904067210 */ /* 0x000fc80007ffe1ff */
[----:B------:R-:W-:Y:S02]  /*0460*/  ISETP.GT.U32.AND P0, PT, R11, R2, PT ;  /* 0x000000020b00720c */ /* 0x000fe40003f04070 */
[----:B------:R-:W-:Y:S01]  /*0470*/  IABS R10, R6 ;  /* 0x00000006000a7213 */ /* 0x000fe20000000000 */
[----:B-1----:R-:W1:Y:S04]  /*0480*/  MUFU.RCP R7, R7 ;  /* 0x0000000700077308 */ /* 0x002e680000001000 */
[----:B------:R-:W-:-:S04]  /*0490*/  IMAD.HI.U32 R8, R3, R10, RZ ;  /* 0x0000000a03087227 */ /* 0x000fc800078e00ff */
[----:B------:R-:W-:Y:S02]  /*04a0*/  IMAD R10, R8, R13, R10 ;  /* 0x0000000d080a7224 */ /* 0x000fe400078e020a */
[----:B------:R-:W-:-:S03]  /*04b0*/  @!P0 IADD3 R2, R2, -R11, RZ ;  /* 0x8000000b02028210 */ /* 0x000fc60007ffe0ff */
[C---:B------:R-:W-:Y:S02]  /*04c0*/  ISETP.GT.U32.AND P2, PT, R11.reuse, R10, PT ;  /* 0x0000000a0b00720c */ /* 0x040fe40003f44070 */
[----:B------:R-:W-:Y:S02]  /*04d0*/  ISETP.GT.U32.AND P0, PT, R11, R2, PT ;  /* 0x000000020b00720c */ /* 0x000fe40003f04070 */
[----:B-1----:R-:W-:Y:S02]  /*04e0*/  IADD3 R3, R7, 0xffffffe, RZ ;  /* 0x0ffffffe07037810 */ /* 0x002fe40007ffe0ff */
[----:B------:R-:W-:-:S04]  /*04f0*/  LOP3.LUT R7, RZ, R5, RZ, 0x33, !PT ;  /* 0x00000005ff077212 */ /* 0x000fc800078e33ff */
[----:B------:R-:W1:Y:S03]  /*0500*/  F2I.FTZ.U32.TRUNC.NTZ R3, R3 ;  /* 0x0000000300037305 */ /* 0x000e66000021f000 */
[-C--:B------:R-:W-:Y:S02]  /*0510*/  @!P2 IADD3 R10, R10, -R11.reuse, RZ ;  /* 0x8000000b0a0aa210 */ /* 0x080fe40007ffe0ff */
[-C--:B------:R-:W-:Y:S02]  /*0520*/  @!P0 IADD3 R2, R2, -R11.reuse, RZ ;  /* 0x8000000b02028210 */ /* 0x080fe40007ffe0ff */
[----:B------:R-:W-:Y:S02]  /*0530*/  ISETP.NE.AND P0, PT, R5, RZ, PT ;  /* 0x000000ff0500720c */ /* 0x000fe40003f05270 */
[----:B------:R-:W-:Y:S02]  /*0540*/  @!P1 IADD3 R2, -R2, RZ, RZ ;  /* 0x000000ff02029210 */ /* 0x000fe40007ffe1ff */
[----:B------:R-:W-:-:S02]  /*0550*/  ISETP.GE.U32.AND P1, PT, R10, R11, PT ;  /* 0x0000000b0a00720c */ /* 0x000fc40003f26070 */
[----:B------:R-:W-:Y:S02]  /*0560*/  SEL R9, R7, R2, !P0 ;  /* 0x0000000207097207 */ /* 0x000fe40004000000 */
[----:B------:R-:W-:Y:S02]  /*0570*/  LOP3.LUT R5, R6, R5, RZ, 0x3c, !PT ;  /* 0x0000000506057212 */ /* 0x000fe400078e3cff */
[----:B-1----:R-:W-:Y:S02]  /*0580*/  IADD3 R2, RZ, -R3, RZ ;  /* 0x80000003ff027210 */ /* 0x002fe40007ffe0ff */
[----:B------:R-:W-:Y:S02]  /*0590*/  IADD3 R4, R4, R9, RZ ;  /* 0x0000000904047210 */ /* 0x000fe40007ffe0ff */
[----:B------:R-:W-:Y:S02]  /*05a0*/  MOV R9, R2 ;  /* 0x0000000200097202 */ /* 0x000fe40000000f00 */
[----:B------:R-:W-:-:S02]  /*05b0*/  SHF.L.U32 R4, R4, 0x6, RZ ;  /* 0x0000000604047819 */ /* 0x000fc400000006ff */
[----:B------:R-:W-:Y:S01]  /*05c0*/  MOV R2, RZ ;  /* 0x000000ff00027202 */ /* 0x000fe20000000f00 */
[----:B------:R-:W-:Y:S01]  /*05d0*/  IMAD R9, R9, R16, RZ ;  /* 0x0000001009097224 */ /* 0x000fe200078e02ff */
[C---:B------:R-:W-:Y:S02]  /*05e0*/  LOP3.LUT R11, R4.reuse, R12, RZ, 0xfc, !PT ;  /* 0x0000000c040b7212 */ /* 0x040fe400078efcff */
[----:B------:R-:W-:Y:S01]  /*05f0*/  IABS R10, R0 ;  /* 0x00000000000a7213 */ /* 0x000fe20000000000 */
[----:B------:R-:W-:Y:S01]  /*0600*/  IMAD.HI.U32 R2, R3, R9, R2 ;  /* 0x0000000903027227 */ /* 0x000fe200078e0002 */
[----:B------:R-:W-:Y:S02]  /*0610*/  IABS R6, R11 ;  /* 0x0000000b00067213 */ /* 0x000fe40000000000 */
[----:B------:R-:W-:Y:S02]  /*0620*/  LOP3.LUT R13, R4, 0x8, R12, 0xfe, !PT ;  /* 0x00000008040d7812 */ /* 0x000fe400078efe0c */
[----:B------:R-:W-:Y:S01]  /*0630*/  IADD3 R18, RZ, -R10, RZ ;  /* 0x8000000aff127210 */ /* 0x000fe20007ffe0ff */
[----:B------:R-:W-:Y:S01]  /*0640*/  IMAD.HI.U32 R3, R2, R6, RZ ;  /* 0x0000000602037227 */ /* 0x000fe200078e00ff */
[----:B------:R-:W-:-:S02]  /*0650*/  IABS R9, R13 ;  /* 0x0000000d00097213 */ /* 0x000fc40000000000 */
[----:B------:R-:W-:Y:S01]  /*0660*/  ISETP.GE.AND P3, PT, R5, RZ, PT ;  /* 0x000000ff0500720c */ /* 0x000fe20003f66270 */
[-C--:B------:R-:W-:Y:S01]  /*0670*/  IMAD R3, R3, R18.reuse, R6 ;  /* 0x0000001203037224 */ /* 0x080fe200078e0206 */
[----:B------:R-:W-:Y:S01]  /*0680*/  @!P2 IADD3 R8, R8, 0x1, RZ ;  /* 0x000000010808a810 */ /* 0x000fe20007ffe0ff */
[----:B------:R-:W-:Y:S01]  /*0690*/  IMAD.HI.U32 R5, R2, R9, RZ ;  /* 0x0000000902057227 */ /* 0x000fe200078e00ff */
[--C-:B------:R-:W-:Y:S02]  /*06a0*/  LOP3.LUT R10, R4, 0x18, R12.reuse, 0xfe, !PT ;  /* 0x00000018040a7812 */ /* 0x100fe400078efe0c */
[----:B------:R-:W-:Y:S01]  /*06b0*/  @P1 IADD3 R8, R8, 0x1, RZ ;  /* 0x0000000108081810 */ /* 0x000fe20007ffe0ff */
[----:B------:R-:W-:Y:S01]  /*06c0*/  IMAD R6, R5, R18, R9 ;  /* 0x0000001205067224 */ /* 0x000fe200078e0209 */
[----:B------:R-:W-:Y:S02]  /*06d0*/  ISETP.GT.U32.AND P2, PT, R16, R3, PT ;  /* 0x000000031000720c */ /* 0x000fe40003f44070 */
[----:B------:R-:W-:-:S02]  /*06e0*/  LOP3.LUT R5, R4, 0x10, R12, 0xfe, !PT ;  /* 0x0000001004057812 */ /* 0x000fc400078efe0c */
[----:B------:R-:W-:Y:S02]  /*06f0*/  IABS R9, R10 ;  /* 0x0000000a00097213 */ /* 0x000fe40000000000 */
[----:B------:R-:W-:Y:S02]  /*0700*/  @!P3 IADD3 R8, -R8, RZ, RZ ;  /* 0x000000ff0808b210 */ /* 0x000fe40007ffe1ff */
[----:B------:R-:W-:Y:S02]  /*0710*/  ISETP.GT.U32.AND P3, PT, R16, R6, PT ;  /* 0x000000061000720c */ /* 0x000fe40003f64070 */
[----:B------:R-:W-:Y:S01]  /*0720*/  SEL R141, R7, R8, !P0 ;  /* 0x00000008078d7207 */ /* 0x000fe20004000000 */
[----:B------:R-:W-:Y:S01]  /*0730*/  IMAD.HI.U32 R8, R2, R9, RZ ;  /* 0x0000000902087227 */ /* 0x000fe200078e00ff */
[----:B------:R-:W-:Y:S02]  /*0740*/  IABS R7, R5 ;  /* 0x0000000500077213 */ /* 0x000fe40000000000 */
[----:B------:R-:W-:Y:S01]  /*0750*/  @!P2 IADD3 R3, R3, -R16, RZ ;  /* 0x800000100303a210 */ /* 0x000fe20007ffe0ff */
[----:B------:R-:W-:Y:S01]  /*0760*/  IMAD R8, R8, R18, R9 ;  /* 0x0000001208087224 */ /* 0x000fe200078e0209 */
[----:B------:R-:W-:Y:S01]  /*0770*/  ISETP.GE.AND P0, PT, R5, RZ, PT ;  /* 0x000000ff0500720c */ /* 0x000fe20003f06270 */
[----:B------:R-:W-:Y:S01]  /*0780*/  IMAD.HI.U32 R5, R2, R7, RZ ;  /* 0x0000000702057227 */ /* 0x000fe200078e00ff */
[----:B------:R-:W-:-:S02]  /*0790*/  ISETP.GT.U32.AND P6, PT, R16, R3, PT ;  /* 0x000000031000720c */ /* 0x000fc40003fc4070 */
[----:B------:R-:W-:Y:S01]  /*07a0*/  ISETP.GE.AND P5, PT, R13, RZ, PT ;  /* 0x000000ff0d00720c */ /* 0x000fe20003fa6270 */
[----:B------:R-:W-:Y:S01]  /*07b0*/  IMAD R7, R5, R18, R7 ;  /* 0x0000001205077224 */ /* 0x000fe200078e0207 */
[----:B------:R-:W-:Y:S02]  /*07c0*/  @!P3 IADD3 R6, R6, -R16, RZ ;  /* 0x800000100606b210 */ /* 0x000fe40007ffe0ff */
[----:B------:R-:W-:Y:S02]  /*07d0*/  LOP3.LUT R5, R4, 0x20, R12, 0xfe, !PT ;  /* 0x0000002004057812 */ /* 0x000fe400078efe0c */
[----:B------:R-:W-:Y:S02]  /*07e0*/  ISETP.GT.U32.AND P3, PT, R16, R6, PT ;  /* 0x000000061000720c */ /* 0x000fe40003f64070 */
[----:B------:R-:W-:Y:S02]  /*07f0*/  IABS R9, R5 ;  /* 0x0000000500097213 */ /* 0x000fe40000000000 */
[----:B------:R-:W-:-:S02]  /*0800*/  SHF.R.S32.HI R13, RZ, 0x18, R141 ;  /* 0x00000018ff0d7819 */ /* 0x000fc4000001148d */
[----:B------:R-:W-:Y:S02]  /*0810*/  @!P6 IADD3 R3, R3, -R16, RZ ;  /* 0x800000100303e210 */ /* 0x000fe40007ffe0ff */
[----:B------:R-:W-:Y:S02]  /*0820*/  ISETP.GT.U32.AND P6, PT, R16, R8, PT ;  /* 0x000000081000720c */ /* 0x000fe40003fc4070 */
[----:B------:R-:W-:Y:S02]  /*0830*/  SHF.L.U32 R141, R141, 0x7, RZ ;  /* 0x000000078d8d7819 */ /* 0x000fe400000006ff */
[----:B------:R-:W-:Y:S02]  /*0840*/  SGXT R13, R13, 0x1 ;  /* 0x000000010d0d781a */ /* 0x000fe40000000200 */
[----:B------:R-:W-:Y:S02]  /*0850*/  @!P3 IADD3 R6, R6, -R16, RZ ;  /* 0x800000100606b210 */ /* 0x000fe40007ffe0ff */
[----:B------:R-:W-:Y:S01]  /*0860*/  ISETP.GE.AND P3, PT, R5, RZ, PT ;  /* 0x000000ff0500720c */ /* 0x000fe20003f66270 */
[----:B------:R-:W-:Y:S01]  /*0870*/  IMAD.HI.U32 R5, R2, R9, RZ ;  /* 0x0000000902057227 */ /* 0x000fe200078e00ff */
[----:B------:R-:W-:-:S02]  /*0880*/  LOP3.LUT R20, R141, R12, RZ, 0xfc, !PT ;  /* 0x0000000c8d147212 */ /* 0x000fc400078efcff */
[----:B------:R-:W-:Y:S01]  /*0890*/  LOP3.LUT R14, R4, 0x28, R12, 0xfe, !PT ;  /* 0x00000028040e7812 */ /* 0x000fe200078efe0c */
[----:B------:R-:W-:Y:S01]  /*08a0*/  IMAD R9, R5, R18, R9 ;  /* 0x0000001205097224 */ /* 0x000fe200078e0209 */
[----:B------:R-:W-:Y:S02]  /*08b0*/  @!P6 IADD3 R8, R8, -R16, RZ ;  /* 0x800000100808e210 */ /* 0x000fe40007ffe0ff */
[----:B------:R-:W-:Y:S02]  /*08c0*/  @!P5 IADD3 R6, -R6, RZ, RZ ;  /* 0x000000ff0606d210 */ /* 0x000fe40007ffe1ff */
[----:B------:R-:W-:Y:S02]  /*08d0*/  ISETP.GT.U32.AND P5, PT, R16, R9, PT ;  /* 0x000000091000720c */ /* 0x000fe40003fa4070 */
[----:B------:R-:W-:Y:S02]  /*08e0*/  ISETP.GE.AND P1, PT, R11, RZ, PT ;  /* 0x000000ff0b00720c */ /* 0x000fe40003f26270 */
[----:B------:R-:W-:-:S02]  /*08f0*/  ISETP.GE.AND P4, PT, R10, RZ, PT ;  /* 0x000000ff0a00720c */ /* 0x000fc40003f86270 */
[----:B------:R-:W-:Y:S02]  /*0900*/  ISETP.GT.U32.AND P6, PT, R16, R8, PT ;  /* 0x000000081000720c */ /* 0x000fe40003fc4070 */
[----:B------:R-:W-:Y:S02]  /*0910*/  IABS R11, R14 ;  /* 0x0000000e000b7213 */ /* 0x000fe40000000000 */
[----:B------:R-:W-:Y:S02]  /*0920*/  LEA.HI R10, R13, R20, RZ, 0x7 ;  /* 0x000000140d0a7211 */ /* 0x000fe400078f38ff */
[----:B------:R-:W-:Y:S01]  /*0930*/  MOV R5, R3 ;  /* 0x0000000300057202 */ /* 0x000fe20000000f00 */
[----:B------:R-:W-:Y:S01]  /*0940*/  IMAD.HI.U32 R3, R2, R11, RZ ;  /* 0x0000000b02037227 */ /* 0x000fe200078e00ff */
[----:B------:R-:W-:Y:S02]  /*0950*/  LOP3.LUT R10, R10, 0xffffff80, RZ, 0xc0, !PT ;  /* 0xffffff800a0a7812 */ /* 0x000fe400078ec0ff */
[----:B------:R-:W-:-:S02]  /*0960*/  ISETP.GT.U32.AND P2, PT, R16, R7, PT ;  /* 0x000000071000720c */ /* 0x000fc40003f44070 */
[--C-:B------:R-:W-:Y:S02]  /*0970*/  LOP3.LUT R22, R141, 0x8, R12.reuse, 0xfe, !PT ;  /* 0x000000088d167812 */ /* 0x100fe400078efe0c */
[----:B------:R-:W-:Y:S01]  /*0980*/  IADD3 R20, R20, -R10, RZ ;  /* 0x8000000a14147210 */ /* 0x000fe20007ffe0ff */
[----:B------:R-:W-:Y:S01]  /*0990*/  IMAD R10, R3, R18, R11 ;  /* 0x00000012030a7224 */ /* 0x000fe200078e020b */
[--C-:B------:R-:W-:Y:S02]  /*09a0*/  LOP3.LUT R15, R4, 0x30, R12.reuse, 0xfe, !PT ;  /* 0x00000030040f7812 */ /* 0x100fe400078efe0c */
[----:B------:R-:W-:Y:S01]  /*09b0*/  LOP3.LUT R24, R141, 0x10, R12, 0xfe, !PT ;  /* 0x000000108d187812 */ /* 0x000fe200078efe0c */
[----:B------:R-:W-:Y:S01]  /*09c0*/  IMAD R29, R20, 0xb0, R17 ;  /* 0x000000b0141d7824 */ /* 0x000fe200078e0211 */
[----:B------:R-:W-:Y:S02]  /*09d0*/  LEA.HI R3, R13, R22, RZ, 0x7 ;  /* 0x000000160d037211 */ /* 0x000fe400078f38ff */
[----:B------:R-:W-:-:S02]  /*09e0*/  @!P5 IADD3 R9, R9, -R16, RZ ;  /* 0x800000100909d210 */ /* 0x000fc40007ffe0ff */
[----:B------:R-:W-:Y:S02]  /*09f0*/  @!P6 IADD3 R8, R8, -R16, RZ ;  /* 0x800000100808e210 */ /* 0x000fe40007ffe0ff */
[----:B------:R-:W-:Y:S02]  /*0a00*/  ISETP.GE.AND P6, PT, R15, RZ, PT ;  /* 0x000000ff0f00720c */ /* 0x000fe40003fc6270 */
[----:B------:R-:W-:Y:S02]  /*0a10*/  LEA.HI R11, R13, R24, RZ, 0x7 ;  /* 0x000000180d0b7211 */ /* 0x000fe400078f38ff */
[----:B------:R-:W-:Y:S02]  /*0a20*/  IABS R15, R15 ;  /* 0x0000000f000f7213 */ /* 0x000fe40000000000 */
[----:B------:R-:W-:Y:S02]  /*0a30*/  LOP3.LUT R3, R3, 0xffffff80, RZ, 0xc0, !PT ;  /* 0xffffff8003037812 */ /* 0x000fe400078ec0ff */
[----:B------:R-:W-:-:S02]  /*0a40*/  ISETP.GT.U32.AND P5, PT, R16, R9, PT ;  /* 0x000000091000720c */ /* 0x000fc40003fa4070 */
[----:B------:R-:W-:Y:S02]  /*0a50*/  LOP3.LUT R11, R11, 0xffffff80, RZ, 0xc0, !PT ;  /* 0xffffff800b0b7812 */ /* 0x000fe400078ec0ff */
[----:B------:R-:W-:Y:S01]  /*0a60*/  IADD3 R22, R22, -R3, RZ ;  /* 0x8000000316167210 */ /* 0x000fe20007ffe0ff */
[----:B------:R-:W-:Y:S01]  /*0a70*/  IMAD.HI.U32 R3, R2, R15, RZ ;  /* 0x0000000f02037227 */ /* 0x000fe200078e00ff */
[----:B------:R-:W-:Y:S02]  /*0a80*/  @!P2 IADD3 R7, R7, -R16, RZ ;  /* 0x800000100707a210 */ /* 0x000fe40007ffe0ff */
[----:B------:R-:W-:Y:S01]  /*0a90*/  @!P1 IADD3 R5, -R5, RZ, RZ ;  /* 0x000000ff05059210 */ /* 0x000fe20007ffe1ff */
[----:B------:R-:W-:Y:S01]  /*0aa0*/  IMAD R31, R22, 0xb0, R17 ;  /* 0x000000b0161f7824 */ /* 0x000fe200078e0211 */
[----:B------:R-:W-:Y:S01]  /*0ab0*/  IADD3 R24, R24, -R11, RZ ;  /* 0x8000000b18187210 */ /* 0x000fe20007ffe0ff */
[----:B------:R-:W-:Y:S01]  /*0ac0*/  IMAD R11, R3, R18, R15 ;  /* 0x00000012030b7224 */ /* 0x000fe200078e020f */
[----:B------:R-:W-:-:S02]  /*0ad0*/  ISETP.GT.U32.AND P1, PT, R16, R7, PT ;  /* 0x000000071000720c */ /* 0x000fc40003f24070 */
[----:B------:R-:W-:Y:S01]  /*0ae0*/  @!P5 IADD3 R9, R9, -R16, RZ ;  /* 0x800000100909d210 */ /* 0x000fe20007ffe0ff */
[----:B------:R-:W-:Y:S01]  /*0af0*/  IMAD R33, R24, 0xb0, R17 ;  /* 0x000000b018217824 */ /* 0x000fe200078e0211 */
[----:B------:R-:W-:Y:S02]  /*0b00*/  ISETP.GT.U32.AND P5, PT, R16, R11, PT ;  /* 0x0000000b1000720c */ /* 0x000fe40003fa4070 */
[----:B------:R-:W-:Y:S02]  /*0b10*/  SHF.R.U32.HI R3, RZ, 0x5, R40 ;  /* 0x00000005ff037819 */ /* 0x000fe40000011628 */
[----:B------:R-:W-:Y:S02]  /*0b20*/  LOP3.LUT R26, R141, 0x18, R12, 0xfe, !PT ;  /* 0x000000188d1a7812 */ /* 0x000fe400078efe0c */
[----:B------:R-:W-:Y:S02]  /*0b30*/  SGXT.U32 R3, R3, 0x2 ;  /* 0x000000020303781a */ /* 0x000fe40000000000 */
[----:B------:R-:W-:-:S02]  /*0b40*/  ISETP.GE.AND P2, PT, R14, RZ, PT ;  /* 0x000000ff0e00720c */ /* 0x000fc40003f46270 */
[----:B------:R-:W-:Y:S02]  /*0b50*/  @!P1 IADD3 R7, R7, -R16, RZ ;  /* 0x8000001007079210 */ /* 0x000fe40007ffe0ff */
[----:B------:R-:W-:Y:S02]  /*0b60*/  ISETP.GT.U32.AND P1, PT, R16, R10, PT ;  /* 0x0000000a1000720c */ /* 0x000fe40003f24070 */
[C---:B------:R-:W-:Y:S02]  /*0b70*/  LOP3.LUT R142, R4.reuse, R3, RZ, 0xfc, !PT ;  /* 0x00000003048e7212 */ /* 0x040fe400078efcff */
[----:B------:R-:W-:Y:S02]  /*0b80*/  LOP3.LUT R4, R4, 0x38, R12, 0xfe, !PT ;  /* 0x0000003804047812 */ /* 0x000fe400078efe0c */
[----:B------:R-:W-:Y:S02]  /*0b90*/  @!P5 IADD3 R11, R11, -R16, RZ ;  /* 0x800000100b0bd210 */ /* 0x000fe40007ffe0ff */
[----:B------:R-:W-:-:S02]  /*0ba0*/  IABS R15, R4 ;  /* 0x00000004000f7213 */ /* 0x000fc40000000000 */
[----:B------:R-:W-:Y:S02]  /*0bb0*/  ISETP.GT.U32.AND P5, PT, R16, R11, PT ;  /* 0x0000000b1000720c */ /* 0x000fe40003fa4070 */
[----:B------:R-:W-:Y:S01]  /*0bc0*/  LEA.HI R14, R13, R26, RZ, 0x7 ;  /* 0x0000001a0d0e7211 */ /* 0x000fe200078f38ff */
[----:B------:R-:W-:Y:S01]  /*0bd0*/  IMAD.HI.U32 R2, R2, R15, RZ ;  /* 0x0000000f02027227 */ /* 0x000fe200078e00ff */
[----:B------:R-:W-:Y:S02]  /*0be0*/  @!P1 IADD3 R10, R10, -R16, RZ ;  /* 0x800000100a0a9210 */ /* 0x000fe40007ffe0ff */
[----:B------:R-:W-:Y:S01]  /*0bf0*/  LOP3.LUT R14, R14, 0xffffff80, RZ, 0xc0, !PT ;  /* 0xffffff800e0e7812 */ /* 0x000fe200078ec0ff */
[----:B------:R-:W-:Y:S01]  /*0c00*/  IMAD R2, R2, R18, R15 ;  /* 0x0000001202027224 */ /* 0x000fe200078e020f */
[----:B------:R-:W-:Y:S02]  /*0c10*/  ISETP.GT.U32.AND P1, PT, R16, R10, PT ;  /* 0x0000000a1000720c */ /* 0x000fe40003f24070 */
[----:B------:R-:W-:-:S02]  /*0c20*/  LOP3.LUT R28, R141, 0x20, R12, 0xfe, !PT ;  /* 0x000000208d1c7812 */ /* 0x000fc400078efe0c */
[----:B------:R-:W-:Y:S02]  /*0c30*/  IADD3 R26, R26, -R14, RZ ;  /* 0x8000000e1a1a7210 */ /* 0x000fe40007ffe0ff */
[----:B------:R-:W-:Y:S02]  /*0c40*/  @!P5 IADD3 R11, R11, -R16, RZ ;  /* 0x800000100b0bd210 */ /* 0x000fe40007ffe0ff */
[----:B------:R-:W-:Y:S01]  /*0c50*/  ISETP.GT.U32.AND P5, PT, R16, R2, PT ;  /* 0x000000021000720c */ /* 0x000fe20003fa4070 */
[----:B------:R-:W-:Y:S01]  /*0c60*/  IMAD R35, R26, 0xb0, R17 ;  /* 0x000000b01a237824 */ /* 0x000fe200078e0211 */
[----:B------:R-:W-:Y:S02]  /*0c70*/  LEA.HI R14, R13, R28, RZ, 0x7 ;  /* 0x0000001c0d0e7211 */ /* 0x000fe400078f38ff */
[----:B------:R-:W-:Y:S02]  /*0c80*/  LOP3.LUT R30, R141, 0x28, R12, 0xfe, !PT ;  /* 0x000000288d1e7812 */ /* 0x000fe400078efe0c */
[----:B------:R-:W-:-:S02]  /*0c90*/  LOP3.LUT R14, R14, 0xffffff80, RZ, 0xc0, !PT ;  /* 0xffffff800e0e7812 */ /* 0x000fc400078ec0ff */
[C-C-:B------:R-:W-:Y:S02]  /*0ca0*/  LOP3.LUT R32, R141.reuse, 0x30, R12.reuse, 0xfe, !PT ;  /* 0x000000308d207812 */ /* 0x140fe400078efe0c */
[----:B------:R-:W-:Y:S02]  /*0cb0*/  LOP3.LUT R34, R141, 0x38, R12, 0xfe, !PT ;  /* 0x000000388d227812 */ /* 0x000fe400078efe0c */
[----:B------:R-:W-:Y:S02]  /*0cc0*/  @!P1 IADD3 R10, R10, -R16, RZ ;  /* 0x800000100a0a9210 */ /* 0x000fe40007ffe0ff */
[----:B------:R-:W-:Y:S02]  /*0cd0*/  IADD3 R28, R28, -R14, RZ ;  /* 0x8000000e1c1c7210 */ /* 0x000fe40007ffe0ff */
[----:B------:R-:W-:Y:S02]  /*0ce0*/  ISETP.GE.AND P1, PT, R4, RZ, PT ;  /* 0x000000ff0400720c */ /* 0x000fe40003f26270 */
[C---:B------:R-:W-:Y:S01]  /*0cf0*/  LEA.HI R3, R13.reuse, R30, RZ, 0x7 ;  /* 0x0000001e0d037211 */ /* 0x040fe200078f38ff */
[----:B------:R-:W-:Y:S01]  /*0d00*/  IMAD R37, R28, 0xb0, R17 ;  /* 0x000000b01c257824 */ /* 0x000fe200078e0211 */
[----:B------:R-:W-:-:S02]  /*0d10*/  LEA.HI R4, R13, R32, RZ, 0x7 ;  /* 0x000000200d047211 */ /* 0x000fc400078f38ff */
[----:B------:R-:W-:Y:S02]  /*0d20*/  LEA.HI R14, R13, R34, RZ, 0x7 ;  /* 0x000000220d0e7211 */ /* 0x000fe400078f38ff */
[----:B------:R-:W-:Y:S02]  /*0d30*/  @!P5 IADD3 R2, R2, -R16, RZ ;  /* 0x800000100202d210 */ /* 0x000fe40007ffe0ff */
[----:B------:R-:W-:Y:S02]  /*0d40*/  LOP3.LUT R3, R3, 0xffffff80, RZ, 0xc0, !PT ;  /* 0xffffff8003037812 */ /* 0x000fe400078ec0ff */
[----:B------:R-:W-:Y:S02]  /*0d50*/  LOP3.LUT R4, R4, 0xffffff80, RZ, 0xc0, !PT ;  /* 0xffffff8004047812 */ /* 0x000fe400078ec0ff */
[----:B------:R-:W-:Y:S02]  /*0d60*/  LOP3.LUT R14, R14, 0xffffff80, RZ, 0xc0, !PT ;  /* 0xffffff800e0e7812 */ /* 0x000fe400078ec0ff */
[----:B------:R-:W-:-:S02]  /*0d70*/  LOP3.LUT R36, R141, 0x40, R12, 0xfe, !PT ;  /* 0x000000408d247812 */ /* 0x000fc400078efe0c */
[C-C-:B------:R-:W-:Y:S02]  /*0d80*/  LOP3.LUT R38, R141.reuse, 0x48, R12.reuse, 0xfe, !PT ;  /* 0x000000488d267812 */ /* 0x140fe400078efe0c */
[----:B------:R-:W-:Y:S02]  /*0d90*/  LOP3.LUT R42, R141, 0x50, R12, 0xfe, !PT ;  /* 0x000000508d2a7812 */ /* 0x000fe400078efe0c */
[----:B------:R-:W-:Y:S02]  /*0da0*/  ISETP.GT.U32.AND P5, PT, R16, R2, PT ;  /* 0x000000021000720c */ /* 0x000fe40003fa4070 */
[----:B------:R-:W-:Y:S02]  /*0db0*/  IADD3 R30, R30, -R3, RZ ;  /* 0x800000031e1e7210 */ /* 0x000fe40007ffe0ff */
[----:B------:R-:W-:Y:S02]  /*0dc0*/  IADD3 R32, R32, -R4, RZ ;  /* 0x8000000420207210 */ /* 0x000fe40007ffe0ff */
[----:B------:R-:W-:Y:S01]  /*0dd0*/  IADD3 R34, R34, -R14, RZ ;  /* 0x8000000e22227210 */ /* 0x000fe20007ffe0ff */
[--C-:B------:R-:W-:Y:S01]  /*0de0*/  IMAD R39, R30, 0xb0, R17.reuse ;  /* 0x000000b01e277824 */ /* 0x100fe200078e0211 */
[C---:B------:R-:W-:Y:S01]  /*0df0*/  LEA.HI R3, R13.reuse, R36, RZ, 0x7 ;  /* 0x000000240d037211 */ /* 0x040fe200078f38ff */
[--C-:B------:R-:W-:Y:S01]  /*0e00*/  IMAD R43, R32, 0xb0, R17.reuse ;  /* 0x000000b0202b7824 */ /* 0x100fe200078e0211 */
[C---:B------:R-:W-:Y:S01]  /*0e10*/  LEA.HI R4, R13.reuse, R38, RZ, 0x7 ;  /* 0x000000260d047211 */ /* 0x040fe200078f38ff */
[----:B------:R-:W-:Y:S01]  /*0e20*/  IMAD R45, R34, 0xb0, R17 ;  /* 0x000000b0222d7824 */ /* 0x000fe200078e0211 */
[----:B------:R-:W-:-:S02]  /*0e30*/  LEA.HI R14, R13, R42, RZ, 0x7 ;  /* 0x0000002a0d0e7211 */ /* 0x000fc400078f38ff */
[----:B------:R-:W-:Y:S02]  /*0e40*/  LOP3.LUT R3, R3, 0xffffff80, RZ, 0xc0, !PT ;  /* 0xffffff8003037812 */ /* 0x000fe400078ec0ff */
[----:B------:R-:W-:Y:S02]  /*0e50*/  LOP3.LUT R4, R4, 0xffffff80, RZ, 0xc0, !PT ;  /* 0xffffff8004047812 */ /* 0x000fe400078ec0ff */
[----:B------:R-:W-:Y:S02]  /*0e60*/  LOP3.LUT R14, R14, 0xffffff80, RZ, 0xc0, !PT ;  /* 0xffffff800e0e7812 */ /* 0x000fe400078ec0ff */
[C-C-:B------:R-:W-:Y:S02]  /*0e70*/  LOP3.LUT R44, R141.reuse, 0x58, R12.reuse, 0xfe, !PT ;  /* 0x000000588d2c7812 */ /* 0x140fe400078efe0c */
[C-C-:B------:R-:W-:Y:S02]  /*0e80*/  LOP3.LUT R46, R141.reuse, 0x60, R12.reuse, 0xfe, !PT ;  /* 0x000000608d2e7812 */ /* 0x140fe400078efe0c */
[----:B------:R-:W-:-:S02]  /*0e90*/  LOP3.LUT R48, R141, 0x68, R12, 0xfe, !PT ;  /* 0x000000688d307812 */ /* 0x000fc400078efe0c */
[C-C-:B------:R-:W-:Y:S02]  /*0ea0*/  LOP3.LUT R50, R141.reuse, 0x70, R12.reuse, 0xfe, !PT ;  /* 0x000000708d327812 */ /* 0x140fe400078efe0c */
[----:B------:R-:W-:Y:S02]  /*0eb0*/  LOP3.LUT R52, R141, 0x78, R12, 0xfe, !PT ;  /* 0x000000788d347812 */ /* 0x000fe400078efe0c */
        /* <DEDUP_REMOVED lines=9> */
[C---:B------:R-:W-:Y:S02]  /*0f50*/  LEA.HI R14, R13.reuse, R50, RZ, 0x7 ;  /* 0x000000320d0e7211 */ /* 0x040fe400078f38ff */
[----:B------:R-:W-:Y:S02]  /*0f60*/  LEA.HI R13, R13, R52, RZ, 0x7 ;  /* 0x000000340d0d7211 */ /* 0x000fe400078f38ff */
[----:B------:R-:W-:Y:S02]  /*0f70*/  @!P5 IADD3 R2, R2, -R16, RZ ;  /* 0x800000100202d210 */ /* 0x000fe40007ffe0ff */
[----:B------:R-:W-:Y:S02]  /*0f80*/  ISETP.NE.AND P5, PT, R0, RZ, PT ;  /* 0x000000ff0000720c */ /* 0x000fe40003fa5270 */
[----:B------:R-:W-:Y:S02]  /*0f90*/  LOP3.LUT R0, RZ, R0, RZ, 0x33, !PT ;  /* 0x00000000ff007212 */ /* 0x000fe400078e33ff */
[----:B------:R-:W-:-:S02]  /*0fa0*/  LOP3.LUT R13, R13, 0xffffff80, RZ, 0xc0, !PT ;  /* 0xffffff800d0d7812 */ /* 0x000fc400078ec0ff */
[----:B------:R-:W-:Y:S02]  /*0fb0*/  LOP3.LUT R15, R15, 0xffffff80, RZ, 0xc0, !PT ;  /* 0xffffff800f0f7812 */ /* 0x000fe400078ec0ff */
[----:B------:R-:W-:Y:S02]  /*0fc0*/  LOP3.LUT R14, R14, 0xffffff80, RZ, 0xc0, !PT ;  /* 0xffffff800e0e7812 */ /* 0x000fe400078ec0ff */
[----:B------:R-:W-:Y:S02]  /*0fd0*/  LOP3.LUT R3, R3, 0xffffff80, RZ, 0xc0, !PT ;  /* 0xffffff8003037812 */ /* 0x000fe400078ec0ff */
[----:B------:R-:W-:Y:S02]  /*0fe0*/  LOP3.LUT R4, R4, 0xffffff80, RZ, 0xc0, !PT ;  /* 0xffffff8004047812 */ /* 0x000fe400078ec0ff */
[----:B------:R-:W-:Y:S02]  /*0ff0*/  @!P0 IADD3 R7, -R7, RZ, RZ ;  /* 0x000000ff07078210 */ /* 0x000fe40007ffe1ff */
[----:B------:R-:W-:-:S02]  /*1000*/  @!P4 IADD3 R8, -R8, RZ, RZ ;  /* 0x000000ff0808c210 */ /* 0x000fc40007ffe1ff */
[----:B------:R-:W-:Y:S02]  /*1010*/  @!P3 IADD3 R9, -R9, RZ, RZ ;  /* 0x000000ff0909b210 */ /* 0x000fe40007ffe1ff */
[----:B------:R-:W-:Y:S02]  /*1020*/  @!P2 IADD3 R10, -R10, RZ, RZ ;  /* 0x000000ff0a0aa210 */ /* 0x000fe40007ffe1ff */
[----:B------:R-:W-:Y:S02]  /*1030*/  @!P6 IADD3 R11, -R11, RZ, RZ ;  /* 0x000000ff0b0be210 */ /* 0x000fe40007ffe1ff */
[----:B------:R-:W-:Y:S02]  /*1040*/  @!P1 IADD3 R2, -R2, RZ, RZ ;  /* 0x000000ff02029210 */ /* 0x000fe40007ffe1ff */
[----:B------:R-:W-:Y:S02]  /*1050*/  SEL R62, R0, R5, !P5 ;  /* 0x00000005003e7207 */ /* 0x000fe40006800000 */
[----:B------:R-:W-:-:S02]  /*1060*/  IADD3 R52, R52, -R13, RZ ;  /* 0x8000000d34347210 */ /* 0x000fc40007ffe0ff */
[----:B------:R-:W-:Y:S02]  /*1070*/  IADD3 R44, R44, -R15, RZ ;  /* 0x8000000f2c2c7210 */ /* 0x000fe40007ffe0ff */
[----:B------:R-:W-:Y:S01]  /*1080*/  IADD3 R50, R50, -R14, RZ ;  /* 0x8000000e32327210 */ /* 0x000fe20007ffe0ff */
[--C-:B------:R-:W-:Y:S01]  /*1090*/  IMAD R60, R52, 0xb0, R17.reuse ;  /* 0x000000b0343c7824 */ /* 0x100fe200078e0211 */
[----:B------:R-:W-:Y:S01]  /*10a0*/  LOP3.LUT R13, R12, 0x60, RZ, 0xfc, !PT ;  /* 0x000000600c0d7812 */ /* 0x000fe200078efcff */
[--C-:B------:R-:W-:Y:S01]  /*10b0*/  IMAD R53, R44, 0xb0, R17.reuse ;  /* 0x000000b02c357824 */ /* 0x100fe200078e0211 */
[----:B------:R-:W-:Y:S01]  /*10c0*/  IADD3 R46, R46, -R3, RZ ;  /* 0x800000032e2e7210 */ /* 0x000fe20007ffe0ff */
[--C-:B------:R-:W-:Y:S01]  /*10d0*/  IMAD R58, R50, 0xb0, R17.reuse ;  /* 0x000000b0323a7824 */ /* 0x100fe200078e0211 */
[----:B------:R-:W-:Y:S02]  /*10e0*/  IADD3 R48, R48, -R4, RZ ;  /* 0x8000000430307210 */ /* 0x000fe40007ffe0ff */
[----:B------:R-:W-:Y:S01]  /*10f0*/  SEL R64, R0, R6, !P5 ;  /* 0x0000000600407207 */ /* 0x000fe20006800000 */
[--C-:B------:R-:W-:Y:S01]  /*1100*/  IMAD R54, R46, 0xb0, R17.reuse ;  /* 0x000000b02e367824 */ /* 0x100fe200078e0211 */
[----:B------:R-:W-:Y:S01]  /*1110*/  SEL R66, R0, R7, !P5 ;  /* 0x0000000700427207 */ /* 0x000fe20006800000 */
[----:B------:R-:W-:Y:S01]  /*1120*/  IMAD R56, R48, 0xb0, R17 ;  /* 0x000000b030387824 */ /* 0x000fe200078e0211 */
[----:B------:R-:W-:-:S02]  /*1130*/  SEL R68, R0, R8, !P5 ;  /* 0x0000000800447207 */ /* 0x000fc40006800000 */
[C---:B------:R-:W-:Y:S02]  /*1140*/  SEL R70, R0.reuse, R9, !P5 ;  /* 0x0000000900467207 */ /* 0x040fe40006800000 */
[----:B------:R-:W-:Y:S01]  /*1150*/  SEL R72, R0, R10, !P5 ;  /* 0x0000000a00487207 */ /* 0x000fe20006800000 */
[--C-:B------:R-:W-:Y:S01]  /*1160*/  IMAD R19, R68, 0xb0, R17.reuse ;  /* 0x000000b044137824 */ /* 0x100fe200078e0211 */
[----:B------:R-:W-:Y:S01]  /*1170*/  SEL R74, R0, R11, !P5 ;  /* 0x0000000b004a7207 */ /* 0x000fe20006800000 */
[--C-:B------:R-:W-:Y:S01]  /*1180*/  IMAD R20, R70, 0xb0, R17.reuse ;  /* 0x000000b046147824 */ /* 0x100fe200078e0211 */
[----:B------:R-:W-:Y:S01]  /*1190*/  SEL R18, R0, R2, !P5 ;  /* 0x0000000200127207 */ /* 0x000fe20006800000 */
[--C-:B------:R-:W-:Y:S01]  /*11a0*/  IMAD R22, R72, 0xb0, R17.reuse ;  /* 0x000000b048167824 */ /* 0x100fe200078e0211 */
[----:B------:R-:W-:Y:S01]  /*11b0*/  LOP3.LUT R14, R12, 0x68, RZ, 0xfc, !PT ;  /* 0x000000680c0e7812 */ /* 0x000fe200078efcff */
[--C-:B------:R-:W-:Y:S01]  /*11c0*/  IMAD R24, R74, 0xb0, R17.reuse ;  /* 0x000000b04a187824 */ /* 0x100fe200078e0211 */
[----:B------:R-:W-:Y:S01]  /*11d0*/  LOP3.LUT R15, R12, 0x70, RZ, 0xfc, !PT ;  /* 0x000000700c0f7812 */ /* 0x000fe200078efcff */
[----:B------:R-:W-:Y:S01]  /*11e0*/  IMAD R26, R18, 0xb0, R17 ;  /* 0x000000b0121a7824 */ /* 0x000fe200078e0211 */
[C---:B------:R-:W-:Y:S01]  /*11f0*/  LOP3.LUT R0, R12.reuse, 0x8, RZ, 0xfc, !PT ;  /* 0x000000080c007812 */ /* 0x040fe200078efcff */
[----:B------:R-:W-:Y:S01]  /*1200*/  CS2R R68, SRZ ;  /* 0x0000000000447805 */ /* 0x000fe2000001ff00 */
[C---:B------:R-:W-:Y:S01]  /*1210*/  LOP3.LUT R2, R12.reuse, 0x10, RZ, 0xfc, !PT ;  /* 0x000000100c027812 */ /* 0x040fe200078efcff */
[----:B------:R-:W-:Y:S01]  /*1220*/  CS2R R70, SRZ ;  /* 0x0000000000467805 */ /* 0x000fe2000001ff00 */
[C---:B------:R-:W-:Y:S01]  /*1230*/  LOP3.LUT R3, R12.reuse, 0x18, RZ, 0xfc, !PT ;  /* 0x000000180c037812 */ /* 0x040fe200078efcff */
[----:B------:R-:W-:Y:S01]  /*1240*/  CS2R R72, SRZ ;  /* 0x0000000000487805 */ /* 0x000fe2000001ff00 */
[C---:B------:R-:W-:Y:S01]  /*1250*/  LOP3.LUT R4, R12.reuse, 0x20, RZ, 0xfc, !PT ;  /* 0x000000200c047812 */ /* 0x040fe200078efcff */
[----:B------:R-:W-:Y:S01]  /*1260*/  CS2R R74, SRZ ;  /* 0x00000000004a7805 */ /* 0x000fe2000001ff00 */
[----:B------:R-:W-:-:S02]  /*1270*/  LOP3.LUT R5, R12, 0x28, RZ, 0xfc, !PT ;  /* 0x000000280c057812 */ /* 0x000fc400078efcff */
[C---:B------:R-:W-:Y:S02]  /*1280*/  LOP3.LUT R6, R12.reuse, 0x30, RZ, 0xfc, !PT ;  /* 0x000000300c067812 */ /* 0x040fe400078efcff */
[C---:B------:R-:W-:Y:S02]  /*1290*/  LOP3.LUT R7, R12.reuse, 0x38, RZ, 0xfc, !PT ;  /* 0x000000380c077812 */ /* 0x040fe400078efcff */
[C---:B------:R-:W-:Y:S02]  /*12a0*/  LOP3.LUT R8, R12.reuse, 0x40, RZ, 0xfc, !PT ;  /* 0x000000400c087812 */ /* 0x040fe400078efcff */
[C---:B------:R-:W-:Y:S02]  /*12b0*/  LOP3.LUT R9, R12.reuse, 0x48, RZ, 0xfc, !PT ;  /* 0x000000480c097812 */ /* 0x040fe400078efcff */
[C---:B------:R-:W-:Y:S02]  /*12c0*/  LOP3.LUT R10, R12.reuse, 0x50, RZ, 0xfc, !PT ;  /* 0x000000500c0a7812 */ /* 0x040fe400078efcff */
[----:B------:R-:W-:-:S02]  /*12d0*/  LOP3.LUT R11, R12, 0x58, RZ, 0xfc, !PT ;  /* 0x000000580c0b7812 */ /* 0x000fc400078efcff */
[----:B------:R-:W-:Y:S01]  /*12e0*/  LOP3.LUT R16, R12, 0x78, RZ, 0xfc, !PT ;  /* 0x000000780c107812 */ /* 0x000fe200078efcff */
[--C-:B------:R-:W-:Y:S01]  /*12f0*/  IMAD R12, R62, 0xb0, R17.reuse ;  /* 0x000000b03e0c7824 */ /* 0x100fe200078e0211 */
[-C--:B------:R-:W-:Y:S02]  /*1300*/  LEA R13, R13, R17.reuse, 0x6 ;  /* 0x000000110d0d7211 */ /* 0x080fe400078e30ff */
[----:B------:R-:W-:Y:S02]  /*1310*/  MOV R62, 0x4 ;  /* 0x00000004003e7802 */ /* 0x000fe40000000f00 */
[-C--:B------:R-:W-:Y:S01]  /*1320*/  LEA R149, R14, R17.reuse, 0x6 ;  /* 0x000000110e957211 */ /* 0x080fe200078e30ff */
[--C-:B------:R-:W-:Y:S01]  /*1330*/  IMAD R14, R64, 0xb0, R17.reuse ;  /* 0x000000b0400e7824 */ /* 0x100fe200078e0211 */
[-C--:B------:R-:W-:Y:S01]  /*1340*/  LEA R15, R15, R17.reuse, 0x6 ;  /* 0x000000110f0f7211 */ /* 0x080fe200078e30ff */
[-C--:B------:R-:W-:Y:S01]  /*1350*/  IMAD.WIDE R18, R19, R62.reuse, c[0x0][0x168] ;  /* 0x00005a0013127625 */ /* 0x080fe200078e023e */
[-C--:B------:R-:W-:Y:S01]  /*1360*/  LEA R0, R0, R17.reuse, 0x6 ;  /* 0x0000001100007211 */ /* 0x080fe200078e30ff */
[----:B------:R-:W-:Y:S01]  /*1370*/  CS2R R64, SRZ ;  /* 0x0000000000407805 */ /* 0x000fe2000001ff00 */
[-C--:B------:R-:W-:Y:S01]  /*1380*/  LEA R147, R16, R17.reuse, 0x6 ;  /* 0x0000001110937211 */ /* 0x080fe200078e30ff */
[----:B------:R-:W-:Y:S01]  /*1390*/  IMAD R16, R66, 0xb0, R17 ;  /* 0x000000b042107824 */ /* 0x000fe200078e0211 */
[-C--:B------:R-:W-:Y:S01]  /*13a0*/  LEA R2, R2, R17.reuse, 0x6 ;  /* 0x0000001102027211 */ /* 0x080fe200078e30ff */
[-C--:B------:R-:W-:Y:S01]  /*13b0*/  IMAD.WIDE R20, R20, R62.reuse, c[0x0][0x168] ;  /* 0x00005a0014147625 */ /* 0x080fe200078e023e */
[-C--:B------:R-:W-:Y:S01]  /*13c0*/  LEA R3, R3, R17.reuse, 0x6 ;  /* 0x0000001103037211 */ /* 0x080fe200078e30ff */
[----:B------:R-:W-:Y:S01]  /*13d0*/  CS2R R66, SRZ ;  /* 0x0000000000427805 */ /* 0x000fe2000001ff00 */
[----:B------:R-:W-:Y:S01]  /*13e0*/  SHF.L.U32 R150, R13, 0x2, RZ ;  /* 0x000000020d967819 */ /* 0x000fe200000006ff */
[----:B------:R-:W-:Y:S01]  /*13f0*/  IMAD.WIDE R12, R12, R62, c[0x0][0x168] ;  /* 0x00005a000c0c7625 */ /* 0x000fe200078e023e */
[----:B------:R-:W-:-:S02]  /*1400*/  LEA R4, R4, R17, 0x6 ;  /* 0x0000001104047211 */ /* 0x000fc400078e30ff */
[----:B------:R-:W-:Y:S01]  /*1410*/  SHF.L.U32 R148, R15, 0x2, RZ ;  /* 0x000000020f947819 */ /* 0x000fe200000006ff */
[-C--:B------:R-:W-:Y:S01]  /*1420*/  IMAD.WIDE R14, R14, R62.reuse, c[0x0][0x168] ;  /* 0x00005a000e0e7625 */ /* 0x080fe200078e023e */
[-C--:B------:R-:W-:Y:S01]  /*1430*/  LEA R5, R5, R17.reuse, 0x6 ;  /* 0x0000001105057211 */ /* 0x080fe200078e30ff */
[----:B------:R1:W-:Y:S01]  /*1440*/  LDGSTS.E.BYPASS.128 [R169], [R12.64] ;  /* 0x000000000ca97fae */ /* 0x0003e2000b901c48 */
[-C--:B------:R-:W-:Y:S01]  /*1450*/  LEA R6, R6, R17.reuse, 0x6 ;  /* 0x0000001106067211 */ /* 0x080fe200078e30ff */
[-C--:B------:R-:W-:Y:S01]  /*1460*/  IMAD.WIDE R22, R22, R62.reuse, c[0x0][0x168] ;  /* 0x00005a0016167625 */ /* 0x080fe200078e023e */
[-C--:B------:R-:W-:Y:S02]  /*1470*/  LEA R7, R7, R17.reuse, 0x6 ;  /* 0x0000001107077211 */ /* 0x080fe400078e30ff */
[-C--:B------:R-:W-:Y:S01]  /*1480*/  LEA R8, R8, R17.reuse, 0x6 ;  /* 0x0000001108087211 */ /* 0x080fe200078e30ff */
[----:B------:R-:W-:Y:S01]  /*1490*/  IMAD.WIDE R24, R24, R62, c[0x0][0x168] ;  /* 0x00005a0018187625 */ /* 0x000fe200078e023e */
[----:B------:R-:W-:-:S02]  /*14a0*/  LEA R9, R9, R17, 0x6 ;  /* 0x0000001109097211 */ /* 0x000fc400078e30ff */
[-C--:B------:R-:W-:Y:S01]  /*14b0*/  LEA R10, R10, R17.reuse, 0x6 ;  /* 0x000000110a0a7211 */ /* 0x080fe200078e30ff */
[-C--:B------:R-:W-:Y:S01]  /*14c0*/  IMAD.WIDE R26, R26, R62.reuse, c[0x0][0x168] ;  /* 0x00005a001a1a7625 */ /* 0x080fe200078e023e */
[----:B------:R-:W-:Y:S02]  /*14d0*/  LEA R11, R11, R17, 0x6 ;  /* 0x000000110b0b7211 */ /* 0x000fe400078e30ff */
[----:B------:R-:W-:Y:S01]  /*14e0*/  SHF.L.U32 R167, R0, 0x2, RZ ;  /* 0x0000000200a77819 */ /* 0x000fe200000006ff */
[-C--:B------:R-:W-:Y:S01]  /*14f0*/  IMAD.WIDE R16, R16, R62.reuse, c[0x0][0x168] ;  /* 0x00005a0010107625 */ /* 0x080fe200078e023e */
[----:B------:R-:W-:Y:S02]  /*1500*/  SHF.L.U32 R165, R2, 0x2, RZ ;  /* 0x0000000202a57819 */ /* 0x000fe400000006ff */
[----:B------:R-:W-:Y:S01]  /*1510*/  SHF.L.U32 R163, R3, 0x2, RZ ;  /* 0x0000000203a37819 */ /* 0x000fe200000006ff */
[----:B------:R2:W-:Y:S01]  /*1520*/  LDGSTS.E.BYPASS.128 [R167], [R14.64] ;  /* 0x000000000ea77fae */ /* 0x0005e2000b901c48 */
[----:B------:R-:W-:Y:S01]  /*1530*/  SHF.L.U32 R161, R4, 0x2, RZ ;  /* 0x0000000204a17819 */ /* 0x000fe200000006ff */
[-C--:B------:R-:W-:Y:S01]  /*1540*/  IMAD.WIDE R28, R29, R62.reuse, c[0x0][0x170] ;  /* 0x00005c001d1c7625 */ /* 0x080fe200078e023e */
        /* <DEDUP_REMOVED lines=18> */
[----:B------:R-:W-:Y:S01]  /*1670*/  IADD3 R0, P1, R12, 0x200, RZ ;  /* 0x000002000c007810 */ /* 0x000fe20007f3e0ff */
[-C--:B------:R-:W-:Y:S01]  /*1680*/  IMAD.WIDE R38, R39, R62.reuse, c[0x0][0x170] ;  /* 0x00005c0027267625 */ /* 0x080fe200078e023e */
[----:B------:R-:W-:Y:S01]  /*1690*/  IADD3 R2, P0, R14, 0x200, RZ ;  /* 0x000002000e027810 */ /* 0x000fe20007f1e0ff */
[----:B------:R1:W-:Y:S01]  /*16a0*/  LDGSTS.E.BYPASS.128 [R155], [R26.64] ;  /* 0x000000001a9b7fae */ /* 0x0003e2000b901c48 */
[----:B------:R-:W-:Y:S01]  /*16b0*/  IADD3.X R3, RZ, R13, RZ, P1, !PT ;  /* 0x0000000dff037210 */ /* 0x000fe20000ffe4ff */
[-C--:B------:R-:W-:Y:S01]  /*16c0*/  IMAD.WIDE R42, R43, R62.reuse, c[0x0][0x170] ;  /* 0x00005c002b2a7625 */ /* 0x080fe200078e023e */
[----:B------:R-:W-:Y:S01]  /*16d0*/  IADD3 R4, P1, R16, 0x200, RZ ;  /* 0x0000020010047810 */ /* 0x000fe20007f3e0ff */
[----:B------:R-:W0:Y:S01]  /*16e0*/  LDGDEPBAR ;  /* 0x00000000000079af */ /* 0x000e220000000000 */
[----:B------:R-:W-:Y:S01]  /*16f0*/  IADD3.X R5, RZ, R15, RZ, P0, !PT ;  /* 0x0000000fff057210 */ /* 0x000fe200007fe4ff */
[-C--:B------:R-:W-:Y:S01]  /*1700*/  IMAD.WIDE R44, R45, R62.reuse, c[0x0][0x170] ;  /* 0x00005c002d2c7625 */ /* 0x080fe200078e023e */
[----:B------:R-:W-:Y:S01]  /*1710*/  IADD3 R6, P0, R18, 0x200, RZ ;  /* 0x0000020012067810 */ /* 0x000fe20007f1e0ff */
[----:B------:R1:W-:Y:S01]  /*1720*/  LDGSTS.E.BYPASS.128 [R169+0x8000], [R28.64] ;  /* 0x080000001ca97fae */ /* 0x0003e2000b901c48 */
        /* <DEDUP_REMOVED lines=9> */
[----:B------:R-:W-:-:S02]  /*17c0*/  IMAD.WIDE R50, R51, R62, c[0x0][0x170] ;  /* 0x00005c0033327625 */ /* 0x000fc400078e023e */
[----:B------:R1:W-:Y:S02]  /*17d0*/  LDGSTS.E.BYPASS.128 [R163+0x8000], [R34.64] ;  /* 0x0800000022a37fae */ /* 0x0003e4000b901c48 */
[-C--:B------:R-:W-:Y:S02]  /*17e0*/  IMAD.WIDE R52, R53, R62.reuse, c[0x0][0x170] ;  /* 0x00005c0035347625 */ /* 0x080fe400078e023e */
[----:B------:R1:W-:Y:S02]  /*17f0*/  LDGSTS.E.BYPASS.128 [R161+0x8000], [R36.64] ;  /* 0x0800000024a17fae */ /* 0x0003e4000b901c48 */
[-C--:B------:R-:W-:Y:S02]  /*1800*/  IMAD.WIDE R54, R54, R62.reuse, c[0x0][0x170] ;  /* 0x00005c0036367625 */ /* 0x080fe400078e023e */
[----:B------:R1:W-:Y:S02]  /*1810*/  LDGSTS.E.BYPASS.128 [R159+0x8000], [R38.64] ;  /* 0x08000000269f7fae */ /* 0x0003e4000b901c48 */
[----:B------:R-:W-:-:S02]  /*1820*/  IMAD.WIDE R56, R56, R62, c[0x0][0x170] ;  /* 0x00005c0038387625 */ /* 0x000fc400078e023e */
[----:B------:R1:W-:Y:S02]  /*1830*/  LDGSTS.E.BYPASS.128 [R157+0x8000], [R42.64] ;  /* 0x080000002a9d7fae */ /* 0x0003e4000b901c48 */
[-C--:B------:R-:W-:Y:S02]  /*1840*/  IMAD.WIDE R58, R58, R62.reuse, c[0x0][0x170] ;  /* 0x00005c003a3a7625 */ /* 0x080fe400078e023e */
[----:B------:R1:W-:Y:S02]  /*1850*/  LDGSTS.E.BYPASS.128 [R155+0x8000], [R44.64] ;  /* 0x080000002c9b7fae */ /* 0x0003e4000b901c48 */
[----:B------:R-:W-:Y:S02]  /*1860*/  IMAD.WIDE R60, R60, R62, c[0x0][0x170] ;  /* 0x00005c003c3c7625 */ /* 0x000fe400078e023e */
[----:B------:R1:W-:Y:S04]  /*1870*/  LDGSTS.E.BYPASS.128 [R154+0x8000], [R46.64] ;  /* 0x080000002e9a7fae */ /* 0x0003e8000b901c48 */
[----:B------:R1:W-:Y:S04]  /*1880*/  LDGSTS.E.BYPASS.128 [R153+0x8000], [R48.64] ;  /* 0x0800000030997fae */ /* 0x0003e8000b901c48 */
[----:B------:R1:W-:Y:S04]  /*1890*/  LDGSTS.E.BYPASS.128 [R152+0x8000], [R50.64] ;  /* 0x0800000032987fae */ /* 0x0003e8000b901c48 */
[----:B------:R1:W-:Y:S04]  /*18a0*/  LDGSTS.E.BYPASS.128 [R151+0x8000], [R52.64] ;  /* 0x0800000034977fae */ /* 0x0003e8000b901c48 */
[----:B------:R1:W-:Y:S04]  /*18b0*/  LDGSTS.E.BYPASS.128 [R150+0x8000], [R54.64] ;  /* 0x0800000036967fae */ /* 0x0003e8000b901c48 */
[----:B------:R1:W-:Y:S04]  /*18c0*/  LDGSTS.E.BYPASS.128 [R149+0x8000], [R56.64] ;  /* 0x0800000038957fae */ /* 0x0003e8000b901c48 */
[----:B------:R1:W-:Y:S04]  /*18d0*/  LDGSTS.E.BYPASS.128 [R148+0x8000], [R58.64] ;  /* 0x080000003a947fae */ /* 0x0003e8000b901c48 */
[----:B------:R1:W-:Y:S04]  /*18e0*/  LDGSTS.E.BYPASS.128 [R147+0x8000], [R60.64] ;  /* 0x080000003c937fae */ /* 0x0003e8000b901c48 */
[----:B------:R-:W0:Y:S04]  /*18f0*/  LDGDEPBAR ;  /* 0x00000000000079af */ /* 0x000e280000000000 */
[----:B------:R-:W-:Y:S06]  /*1900*/  BAR.SYNC 0x0 ;  /* 0x0000000000007b1d */ /* 0x000fec0000000000 */
[----:B------:R-:W-:Y:S01]  /*1910*/  @!PT LDS RZ, [RZ] ;  /* 0x00000000fffff984 */ /* 0x000fe20000000800 */
[----:B------:R-:W-:Y:S01]  /*1920*/  @!PT LDS RZ, [RZ] ;  /* 0x00000000fffff984 */ /* 0x000fe20000000800 */
[----:B------:R-:W-:Y:S01]  /*1930*/  @!PT LDS RZ, [RZ] ;  /* 0x00000000fffff984 */ /* 0x000fe20000000800 */
[----:B------:R1:W-:Y:S04]  /*1940*/  LDGSTS.E.BYPASS.128 [R169+0x4000], [R12.64+0x100] ;  /* 0x040001000ca97fae */ /* 0x0003e8000b901c48 */
[----:B------:R2:W-:Y:S04]  /*1950*/  LDGSTS.E.BYPASS.128 [R167+0x4000], [R14.64+0x100] ;  /* 0x040001000ea77fae */ /* 0x0005e8000b901c48 */
[----:B------:R3:W-:Y:S04]  /*1960*/  LDGSTS.E.BYPASS.128 [R165+0x4000], [R16.64+0x100] ;  /* 0x0400010010a57fae */ /* 0x0007e8000b901c48 */
[----:B------:R4:W-:Y:S01]  /*1970*/  LDGSTS.E.BYPASS.128 [R163+0x4000], [R18.64+0x100] ;  /* 0x0400010012a37fae */ /* 0x0009e2000b901c48 */
[----:B-1----:R-:W-:-:S02]  /*1980*/  IADD3 R12, P1, R24, 0x200, RZ ;  /* 0x00000200180c7810 */ /* 0x002fc40007f3e0ff */
[----:B------:R-:W-:Y:S01]  /*1990*/  IADD3.X R13, RZ, R23, RZ, P0, !PT ;  /* 0x00000017ff0d7210 */ /* 0x000fe200007fe4ff */
[----:B------:R5:W-:Y:S01]  /*19a0*/  LDGSTS.E.BYPASS.128 [R161+0x4000], [R20.64+0x100] ;  /* 0x0400010014a17fae */ /* 0x000be2000b901c48 */
[----:B--2---:R-:W-:Y:S02]  /*19b0*/  IADD3 R14, P0, R26, 0x200, RZ ;  /* 0x000002001a0e7810 */ /* 0x004fe40007f1e0ff */
[----:B------:R-:W-:Y:S01]  /*19c0*/  IADD3.X R15, RZ, R25, RZ, P1, !PT ;  /* 0x00000019ff0f7210 */ /* 0x000fe20000ffe4ff */
[----:B------:R1:W-:Y:S01]  /*19d0*/  LDGSTS.E.BYPASS.128 [R159+0x4000], [R22.64+0x100] ;  /* 0x04000100169f7fae */ /* 0x0003e2000b901c48 */
[----:B---3--:R-:W-:Y:S02]  /*19e0*/  IADD3 R16, P1, R28, 0x200, RZ ;  /* 0x000002001c107810 */ /* 0x008fe40007f3e0ff */
[----:B------:R-:W-:Y:S01]  /*19f0*/  IADD3.X R17, RZ, R27, RZ, P0, !PT ;  /* 0x0000001bff117210 */ /* 0x000fe200007fe4ff */
[----:B------:R2:W-:Y:S01]  /*1a00*/  LDGSTS.E.BYPASS.128 [R157+0x4000], [R24.64+0x100] ;  /* 0x04000100189d7fae */ /* 0x0005e2000b901c48 */
[----:B----4-:R-:W-:-:S02]  /*1a10*/  IADD3 R18, P0, R30, 0x200, RZ ;  /* 0x000002001e127810 */ /* 0x010fc40007f1e0ff */
[----:B------:R-:W-:Y:S01]  /*1a20*/  IADD3.X R19, RZ, R29, RZ, P1, !PT ;  /* 0x0000001dff137210 */ /* 0x000fe20000ffe4ff */
[----:B------:R3:W-:Y:S01]  /*1a30*/  LDGSTS.E.BYPASS.128 [R155+0x4000], [R26.64+0x100] ;  /* 0x040001001a9b7fae */ /* 0x0007e2000b901c48 */
[----:B-----5:R-:W-:Y:S02]  /*1a40*/  IADD3 R20, P1, R32, 0x200, RZ ;  /* 0x0000020020147810 */ /* 0x020fe40007f3e0ff */
[----:B------:R-:W-:Y:S01]  /*1a50*/  IADD3.X R21, RZ, R31, RZ, P0, !PT ;  /* 0x0000001fff157210 */ /* 0x000fe200007fe4ff */
[----:B------:R-:W0:Y:S01]  /*1a60*/  LDGDEPBAR ;  /* 0x00000000000079af */ /* 0x000e220000000000 */
[----:B-1----:R-:W-:Y:S02]  /*1a70*/  IADD3 R22, P0, R34, 0x200, RZ ;  /* 0x0000020022167810 */ /* 0x002fe40007f1e0ff */
[----:B------:R-:W-:Y:S01]  /*1a80*/  IADD3.X R23, RZ, R33, RZ, P1, !PT ;  /* 0x00000021ff177210 */ /* 0x000fe20000ffe4ff */
[----:B------:R1:W-:Y:S01]  /*1a90*/  LDGSTS.E.BYPASS.128 [R169+0x10000], [R28.64+0x100] ;  /* 0x100001001ca97fae */ /* 0x0003e2000b901c48 */
[----:B--2---:R-:W-:-:S02]  /*1aa0*/  IADD3 R24, P1, R36, 0x200, RZ ;  /* 0x0000020024187810 */ /* 0x004fc40007f3e0ff */
[----:B------:R-:W-:Y:S01]  /*1ab0*/  IADD3.X R25, RZ, R35, RZ, P0, !PT ;  /* 0x00000023ff197210 */ /* 0x000fe200007fe4ff */
[----:B------:R2:W-:Y:S01]  /*1ac0*/  LDGSTS.E.BYPASS.128 [R167+0x10000], [R30.64+0x100] ;  /* 0x100001001ea77fae */ /* 0x0005e2000b901c48 */
[----:B---3--:R-:W-:Y:S02]  /*1ad0*/  IADD3 R26, P0, R38, 0x200, RZ ;  /* 0x00000200261a7810 */ /* 0x008fe40007f1e0ff */
[----:B------:R-:W-:Y:S01]  /*1ae0*/  IADD3.X R27, RZ, R37, RZ, P1, !PT ;  /* 0x00000025ff1b7210 */ /* 0x000fe20000ffe4ff */
        /* <DEDUP_REMOVED lines=14> */
[----:B-1----:R-:W-:Y:S02]  /*1bd0*/  IADD3 R36, P1, R50, 0x200, RZ ;  /* 0x0000020032247810 */ /* 0x002fe40007f3e0ff */
[----:B------:R-:W-:Y:S01]  /*1be0*/  IADD3.X R37, RZ, R49, RZ, P0, !PT ;  /* 0x00000031ff257210 */ /* 0x000fe200007fe4ff */
[----:B------:R1:W-:Y:S01]  /*1bf0*/  LDGSTS.E.BYPASS.128 [R154+0x10000], [R46.64+0x100] ;  /* 0x100001002e9a7fae */ /* 0x0003e2000b901c48 */
[----:B--2---:R-:W-:Y:S02]  /*1c00*/  IADD3 R38, P0, R52, 0x200, RZ ;  /* 0x0000020034267810 */ /* 0x004fe40007f1e0ff */
[----:B------:R-:W-:Y:S01]  /*1c10*/  IADD3.X R39, RZ, R51, RZ, P1, !PT ;  /* 0x00000033ff277210 */ /* 0x000fe20000ffe4ff */
[----:B------:R2:W-:Y:S01]  /*1c20*/  LDGSTS.E.BYPASS.128 [R153+0x10000], [R48.64+0x100] ;  /* 0x1000010030997fae */ /* 0x0005e2000b901c48 */
[----:B------:R-:W-:-:S02]  /*1c30*/  IADD3 R132, P1, R54, 0x200, RZ ;  /* 0x0000020036847810 */ /* 0x000fc40007f3e0ff */
[----:B------:R-:W-:Y:S01]  /*1c40*/  IADD3.X R133, RZ, R53, RZ, P0, !PT ;  /* 0x00000035ff857210 */ /* 0x000fe200007fe4ff */
[----:B------:R5:W-:Y:S01]  /*1c50*/  LDGSTS.E.BYPASS.128 [R152+0x10000], [R50.64+0x100] ;  /* 0x1000010032987fae */ /* 0x000be2000b901c48 */
[----:B------:R-:W-:Y:S01]  /*1c60*/  IADD3 R136, P0, R56, 0x200, RZ ;  /* 0x0000020038887810 */ /* 0x000fe20007f1e0ff */
[----:B----4-:R-:W-:Y:S01]  /*1c70*/  CS2R R44, SRZ ;  /* 0x00000000002c7805 */ /* 0x010fe2000001ff00 */
[----:B------:R-:W-:Y:S01]  /*1c80*/  IADD3.X R134, RZ, R55, RZ, P1, !PT ;  /* 0x00000037ff867210 */ /* 0x000fe20000ffe4ff */
[----:B------:R3:W-:Y:S01]  /*1c90*/  LDGSTS.E.BYPASS.128 [R151+0x10000], [R52.64+0x100] ;  /* 0x1000010034977fae */ /* 0x0007e2000b901c48 */
[----:B------:R-:W-:Y:S01]  /*1ca0*/  IADD3 R138, P1, R58, 0x200, RZ ;  /* 0x000002003a8a7810 */ /* 0x000fe20007f3e0ff */
[----:B-1----:R-:W-:Y:S01]  /*1cb0*/  CS2R R46, SRZ ;  /* 0x00000000002e7805 */ /* 0x002fe2000001ff00 */
[----:B------:R-:W-:Y:S01]  /*1cc0*/  IADD3.X R135, RZ, R57, RZ, P0, !PT ;  /* 0x00000039ff877210 */ /* 0x000fe200007fe4ff */
[----:B------:R3:W-:Y:S01]  /*1cd0*/  LDGSTS.E.BYPASS.128 [R150+0x10000], [R54.64+0x100] ;  /* 0x1000010036967fae */ /* 0x0007e2000b901c48 */
[----:B------:R-:W-:Y:S01]  /*1ce0*/  IADD3 R140, P0, R60, 0x200, RZ ;  /* 0x000002003c8c7810 */ /* 0x000fe20007f1e0ff */
[----:B--2---:R-:W-:Y:S01]  /*1cf0*/  CS2R R48, SRZ ;  /* 0x0000000000307805 */ /* 0x004fe2000001ff00 */
[----:B------:R-:W-:Y:S01]  /*1d00*/  IADD3.X R137, RZ, R59, RZ, P1, !PT ;  /* 0x0000003bff897210 */ /* 0x000fe20000ffe4ff */
[----:B------:R1:W-:Y:S01]  /*1d10*/  LDGSTS.E.BYPASS.128 [R149+0x10000], [R56.64+0x100] ;  /* 0x1000010038957fae */ /* 0x0003e2000b901c48 */
[----:B------:R-:W-:Y:S01]  /*1d20*/  IADD3.X R139, RZ, R61, RZ, P0, !PT ;  /* 0x0000003dff8b7210 */ /* 0x000fe200007fe4ff */
[----:B-----5:R-:W-:-:S02]  /*1d30*/  CS2R R50, SRZ ;  /* 0x0000000000327805 */ /* 0x020fc4000001ff00 */
[----:B------:R2:W-:Y:S04]  /*1d40*/  LDGSTS.E.BYPASS.128 [R148+0x10000], [R58.64+0x100] ;  /* 0x100001003a947fae */ /* 0x0005e8000b901c48 */
[----:B------:R3:W-:Y:S01]  /*1d50*/  LDGSTS.E.BYPASS.128 [R147+0x10000], [R60.64+0x100] ;  /* 0x100001003c937fae */ /* 0x0007e2000b901c48 */
[----:B------:R-:W-:-:S03]  /*1d60*/  UMOV UR8, 0x8000 ;  /* 0x0000800000087882 */ /* 0x000fc60000000000 */
[----:B------:R-:W0:Y:S01]  /*1d70*/  LDGDEPBAR ;  /* 0x00000000000079af */ /* 0x000e220000000000 */
[----:B-1----:R-:W-:Y:S01]  /*1d80*/  CS2R R56, SRZ ;  /* 0x0000000000387805 */ /* 0x002fe2000001ff00 */
[----:B--2---:R-:W-:Y:S01]  /*1d90*/  CS2R R58, SRZ ;  /* 0x00000000003a7805 */ /* 0x004fe2000001ff00 */
[----:B------:R-:W-:-:S04]  /*1da0*/  DEPBAR.LE SB0, 0x2 ;  /* 0x000080800000791a */ /* 0x000fc80000000000 */
[----:B---3--:R-:W-:Y:S06]  /*1db0*/  BAR.SYNC 0x0 ;  /* 0x0000000000007b1d */ /* 0x008fec0000000000 */
.L_x_1:
[----:B------:R-:W-:Y:S01]  /*1dc0*/  LEA R156, R145, UR8, 0x8 ;  /* 0x00000008919c7c11 */ /* 0x000fe2000f8e40ff */
[----:B------:R-:W1:Y:S01]  /*1dd0*/  S2R R80, SR_TID.X ;  /* 0x0000000000507919 */ /* 0x000e620000002100 */
[----:B------:R-:W-:Y:S01]  /*1de0*/  ISETP.NE.AND P1, PT, RZ, UR6, PT ;  /* 0x00000006ff007c0c */ /* 0x000fe2000bf25270 */
[----:B------:R-:W-:Y:S01]  /*1df0*/  ULDC.64 UR10, c[0x0][0x118] ;  /* 0x00004600000a7ab9 */ /* 0x000fe20000000a00 */
[----:B------:R-:W-:Y:S01]  /*1e00*/  IADD3 R144, R144, 0x1, RZ ;  /* 0x0000000190907810 */ /* 0x000fe20007ffe0ff */
[----:B------:R-:W-:Y:S04]  /*1e10*/  LDS.128 R40, [R146.X4+UR5] ;  /* 0x0000000592287984 */ /* 0x000fe80008004c00 */
[----:B------:R-:W2:Y:S04]  /*1e20*/  LDS.128 R60, [R156] ;  /* 0x000000009c3c7984 */ /* 0x000ea80000000c00 */
[----:B------:R-:W3:Y:S04]  /*1e30*/  LDS.128 R52, [R156+0x100] ;  /* 0x000100009c347984 */ /* 0x000ee80000000c00 */
[----:B------:R-:W4:Y:S04]  /*1e40*/  LDS.128 R116, [R156+0x300] ;  /* 0x000300009c747984 */ /* 0x000f280000000c00 */
[----:B------:R-:W5:Y:S04]  /*1e50*/  LDS.128 R100, [R156+0x200] ;  /* 0x000200009c647984 */ /* 0x000f680000000c00 */
[----:B------:R-:W5:Y:S01]  /*1e60*/  LDS.128 R124, [R146.X4+UR5+0x100] ;  /* 0x00010005927c7984 */ /* 0x000f620008004c00 */
[----:B-1----:R-:W-:-:S04]  /*1e70*/  SHF.L.U32 R80, R80, 0x2, RZ ;  /* 0x0000000250507819 */ /* 0x002fc800000006ff */
[----:B------:R-:W-:-:S04]  /*1e80*/  LOP3.LUT R80, R80, 0x3c, RZ, 0xc0, !PT ;  /* 0x0000003c50507812 */ /* 0x000fc800078ec0ff */
[----:B------:R-:W-:Y:S02]  /*1e90*/  ISETP.GE.U32.AND P0, PT, R80, 0x30, PT ;  /* 0x000000305000780c */ /* 0x000fe40003f06070 */
[----:B------:R-:W1:Y:S02]  /*1ea0*/  LDS.128 R80, [R146.X4+UR5+0x200] ;  /* 0x0002000592507984 */ /* 0x000e640008004c00 */
[----:B------:R-:W-:-:S04]  /*1eb0*/  SEL R158, RZ, 0x10, P0 ;  /* 0x00000010ff9e7807 */ /* 0x000fc80000000000 */
[----:B------:R-:W-:Y:S02]  /*1ec0*/  SEL R158, R158, RZ, !P1 ;  /* 0x000000ff9e9e7207 */ /* 0x000fe40004800000 */
[----:B------:R-:W-:Y:S02]  /*1ed0*/  ISETP.GE.AND P1, PT, R144, 0x2, PT ;  /* 0x000000029000780c */ /* 0x000fe40003f26270 */
[----:B------:R-:W-:Y:S01]  /*1ee0*/  ISETP.NE.U32.AND P0, PT, R158, RZ, PT ;  /* 0x000000ff9e00720c */ /* 0x000fe20003f05070 */
[C---:B--2---:R-:W-:Y:S01]  /*1ef0*/  FFMA R158, R40.reuse, R60, R128 ;  /* 0x0000003c289e7223 */ /* 0x044fe20000000080 */
[----:B---3--:R-:W-:-:S03]  /*1f00*/  FFMA R128, R40, R52, R129 ;  /* 0x0000003428807223 */ /* 0x008fc60000000081 */
[C---:B------:R-:W-:Y:S01]  /*1f10*/  FFMA R173, R41.reuse, R61, R158 ;  /* 0x0000003d29ad7223 */ /* 0x040fe2000000009e */
[C---:B----4-:R-:W-:Y:S01]  /*1f20*/  FFMA R160, R40.reuse, R116, R131 ;  /* 0x0000007428a07223 */ /* 0x050fe20000000083 */
[C---:B------:R-:W-:Y:S01]  /*1f30*/  FFMA R175, R41.reuse, R53, R128 ;  /* 0x0000003529af7223 */ /* 0x040fe20000000080 */
[----:B-----5:R-:W-:Y:S02]  /*1f40*/  FFMA R40, R40, R100, R130 ;  /* 0x0000006428287223 */ /* 0x020fe40000000082 */
[C---:B------:R-:W-:Y:S01]  /*1f50*/  FFMA R171, R41.reuse, R117, R160 ;  /* 0x0000007529ab7223 */ /* 0x040fe200000000a0 */
[----:B------:R-:W2:Y:S01]  /*1f60*/  LDS.128 R128, [R146.X4+UR5+0x300] ;  /* 0x0003000592807984 */ /* 0x000ea20008004c00 */
[C---:B------:R-:W-:Y:S01]  /*1f70*/  FFMA R158, R42.reuse, R54, R175 ;  /* 0x000000362a9e7223 */ /* 0x040fe200000000af */
[----:B------:R-:W-:Y:S01]  /*1f80*/  FFMA R41, R41, R101, R40 ;  /* 0x0000006529297223 */ /* 0x000fe20000000028 */
[C---:B------:R-:W-:Y:S01]  /*1f90*/  FFMA R40, R42.reuse, R62, R173 ;  /* 0x0000003e2a287223 */ /* 0x040fe200000000ad */
[----:B------:R-:W-:Y:S01]  /*1fa0*/  FFMA R160, R42, R118, R171 ;  /* 0x000000762aa07223 */ /* 0x000fe200000000ab */
[----:B------:R-:W-:Y:S01]  /*1fb0*/  FFMA R110, R124, R100, R110 ;  /* 0x000000647c6e7223 */ /* 0x000fe2000000006e */
[----:B------:R-:W-:Y:S01]  /*1fc0*/  FFMA R42, R42, R102, R41 ;  /* 0x000000662a2a7223 */ /* 0x000fe20000000029 */
[C---:B------:R-:W-:Y:S01]  /*1fd0*/  FFMA R173, R43.reuse, R63, R40 ;  /* 0x0000003f2bad7223 */ /* 0x040fe20000000028 */
[C---:B------:R-:W-:Y:S01]  /*1fe0*/  FFMA R40, R124.reuse, R116, R111 ;  /* 0x000000747c287223 */ /* 0x040fe2000000006f */
[C---:B------:R-:W-:Y:S01]  /*1ff0*/  FFMA R108, R124.reuse, R60, R108 ;  /* 0x0000003c7c6c7223 */ /* 0x040fe2000000006c */
[----:B------:R-:W-:Y:S01]  /*2000*/  FFMA R124, R124, R52, R109 ;  /* 0x000000347c7c7223 */ /* 0x000fe2000000006d */
[C---:B------:R-:W-:Y:S01]  /*2010*/  FFMA R175, R43.reuse, R119, R160 ;  /* 0x000000772baf7223 */ /* 0x040fe200000000a0 */
[C---:B------:R-:W-:Y:S01]  /*2020*/  FFMA R171, R43.reuse, R55, R158 ;  /* 0x000000372bab7223 */ /* 0x040fe2000000009e */
[----:B------:R-:W-:Y:S01]  /*2030*/  FFMA R177, R43, R103, R42 ;  /* 0x000000672bb17223 */ /* 0x000fe2000000002a */
[C---:B------:R-:W-:Y:S01]  /*2040*/  FFMA R109, R125.reuse, R117, R40 ;  /* 0x000000757d6d7223 */ /* 0x040fe20000000028 */
[C---:B------:R-:W-:Y:S01]  /*2050*/  FFMA R111, R125.reuse, R101, R110 ;  /* 0x000000657d6f7223 */ /* 0x040fe2000000006e */
[----:B------:R-:W3:Y:S01]  /*2060*/  LDS.128 R40, [R146.X4+UR5+0x1000] ;  /* 0x0010000592287984 */ /* 0x000ee20008004c00 */
[C---:B------:R-:W-:Y:S01]  /*2070*/  FFMA R179, R125.reuse, R61, R108 ;  /* 0x0000003d7db37223 */ /* 0x040fe2000000006c */
[----:B------:R-:W-:Y:S01]  /*2080*/  FFMA R125, R125, R53, R124 ;  /* 0x000000357d7d7223 */ /* 0x000fe2000000007c */
[----:B------:R-:W-:Y:S01]  /*2090*/  FFMA R124, R126, R118, R109 ;  /* 0x000000767e7c7223 */ /* 0x000fe2000000006d */
[C---:B-1----:R-:W-:Y:S01]  /*20a0*/  FFMA R98, R80.reuse, R100, R98 ;  /* 0x0000006450627223 */ /* 0x042fe20000000062 */
[----:B------:R-:W-:Y:S01]  /*20b0*/  FFMA R96, R80, R60, R96 ;  /* 0x0000003c50607223 */ /* 0x000fe20000000060 */
[C---:B------:R-:W-:Y:S01]  /*20c0*/  FFMA R108, R126.reuse, R54, R125 ;  /* 0x000000367e6c7223 */ /* 0x040fe2000000007d */
[C---:B------:R-:W-:Y:S01]  /*20d0*/  FFMA R110, R126.reuse, R102, R111 ;  /* 0x000000667e6e7223 */ /* 0x040fe2000000006f */
[----:B------:R-:W-:Y:S01]  /*20e0*/  FFMA R126, R126, R62, R179 ;  /* 0x0000003e7e7e7223 */ /* 0x000fe200000000b3 */
[----:B------:R-:W-:Y:S01]  /*20f0*/  FFMA R181, R81, R101, R98 ;  /* 0x0000006551b57223 */ /* 0x000fe20000000062 */
[----:B------:R-:W-:Y:S01]  /*2100*/  FFMA R109, R127, R55, R108 ;  /* 0x000000377f6d7223 */ /* 0x000fe2000000006c */
[C---:B------:R-:W-:Y:S01]  /*2110*/  FFMA R108, R80.reuse, R116, R99 ;  /* 0x00000074506c7223 */ /* 0x040fe20000000063 */
[----:B------:R-:W-:Y:S01]  /*2120*/  FFMA R80, R80, R52, R97 ;  /* 0x0000003450507223 */ /* 0x000fe20000000061 */
[----:B------:R-:W-:Y:S01]  /*2130*/  FFMA R183, R81, R61, R96 ;  /* 0x0000003d51b77223 */ /* 0x000fe20000000060 */
[----:B------:R-:W-:Y:S01]  /*2140*/  FFMA R111, R127, R103, R110 ;  /* 0x000000677f6f7223 */ /* 0x000fe2000000006e */
[C---:B------:R-:W-:Y:S01]  /*2150*/  FFMA R179, R81.reuse, R117, R108 ;  /* 0x0000007551b37223 */ /* 0x040fe2000000006c */
[----:B------:R-:W1:Y:S01]  /*2160*/  LDS.128 R96, [R146.X4+UR5+0x1100] ;  /* 0x0011000592607984 */ /* 0x000e620008004c00 */
[----:B------:R-:W-:Y:S01]  /*2170*/  FFMA R81, R81, R53, R80 ;  /* 0x0000003551517223 */ /* 0x000fe20000000050 */
[C---:B------:R-:W-:Y:S01]  /*2180*/  FFMA R108, R82.reuse, R102, R181 ;  /* 0x00000066526c7223 */ /* 0x040fe200000000b5 */
[C---:B------:R-:W-:Y:S01]  /*2190*/  FFMA R110, R82.reuse, R118, R179 ;  /* 0x00000076526e7223 */ /* 0x040fe200000000b3 */
[----:B------:R-:W-:Y:S01]  /*21a0*/  FFMA R125, R127, R119, R124 ;  /* 0x000000777f7d7223 */ /* 0x000fe2000000007c */
[C---:B------:R-:W-:Y:S01]  /*21b0*/  FFMA R80, R82.reuse, R54, R81 ;  /* 0x0000003652507223 */ /* 0x040fe20000000051 */
[----:B------:R-:W-:Y:S01]  /*21c0*/  FFMA R82, R82, R62, R183 ;  /* 0x0000003e52527223 */ /* 0x000fe200000000b7 */
[C---:B------:R-:W-:Y:S01]  /*21d0*/  FFMA R181, R83.reuse, R103, R108 ;  /* 0x0000006753b57223 */ /* 0x040fe2000000006c */
[C---:B--2---:R-:W-:Y:S01]  /*21e0*/  FFMA R58, R128.reuse, R100, R58 ;  /* 0x00000064803a7223 */ /* 0x044fe2000000003a */
[C---:B------:R-:W-:Y:S01]  /*21f0*/  FFMA R183, R83.reuse, R55, R80 ;  /* 0x0000003753b77223 */ /* 0x040fe20000000050 */
[C---:B------:R-:W-:Y:S01]  /*2200*/  FFMA R80, R128.reuse, R116, R59 ;  /* 0x0000007480507223 */ /* 0x040fe2000000003b */
[C---:B------:R-:W-:Y:S01]  /*2210*/  FFMA R56, R128.reuse, R60, R56 ;  /* 0x0000003c80387223 */ /* 0x040fe20000000038 */
[----:B------:R-:W-:Y:S01]  /*2220*/  FFMA R128, R128, R52, R57 ;  /* 0x0000003480807223 */ /* 0x000fe20000000039 */
[C---:B------:R-:W-:Y:S01]  /*2230*/  FFMA R179, R83.reuse, R119, R110 ;  /* 0x0000007753b37223 */ /* 0x040fe2000000006e */
[----:B------:R-:W-:Y:S01]  /*2240*/  FFMA R185, R83, R63, R82 ;  /* 0x0000003f53b97223 */ /* 0x000fe20000000052 */
[C---:B------:R-:W-:Y:S01]  /*2250*/  FFMA R81, R129.reuse, R117, R80 ;  /* 0x0000007581517223 */ /* 0x040fe20000000050 */
[C---:B------:R-:W-:Y:S01]  /*2260*/  FFMA R83, R129.reuse, R101, R58 ;  /* 0x0000006581537223 */ /* 0x040fe2000000003a */
[C---:B------:R-:W-:Y:S01]  /*2270*/  FFMA R187, R129.reuse, R61, R56 ;  /* 0x0000003d81bb7223 */ /* 0x040fe20000000038 */
[----:B------:R-:W-:Y:S01]  /*2280*/  FFMA R129, R129, R53, R128 ;  /* 0x0000003581817223 */ /* 0x000fe20000000080 */
[----:B------:R-:W2:Y:S01]  /*2290*/  LDS.128 R56, [R146.X4+UR5+0x1200] ;  /* 0x0012000592387984 */ /* 0x000ea20008004c00 */
[C---:B------:R-:W-:Y:S01]  /*22a0*/  FFMA R82, R130.reuse, R102, R83 ;  /* 0x0000006682527223 */ /* 0x040fe20000000053 */
[C---:B------:R-:W-:Y:S01]  /*22b0*/  FFMA R108, R130.reuse, R118, R81 ;  /* 0x00000076826c7223 */ /* 0x040fe20000000051 */
[C---:B------:R-:W-:Y:S01]  /*22c0*/  FFMA R80, R130.reuse, R54, R129 ;  /* 0x0000003682507223 */ /* 0x040fe20000000081 */
[----:B------:R-:W-:Y:S01]  /*22d0*/  FFMA R130, R130, R62, R187 ;  /* 0x0000003e82827223 */ /* 0x000fe200000000bb */
[C---:B---3--:R-:W-:Y:S01]  /*22e0*/  FFMA R94, R40.reuse, R100, R94 ;  /* 0x00000064285e7223 */ /* 0x048fe2000000005e */
[C---:B------:R-:W-:Y:S01]  /*22f0*/  FFMA R92, R40.reuse, R60, R92 ;  /* 0x0000003c285c7223 */ /* 0x040fe2000000005c */
[C---:B------:R-:W-:Y:S01]  /*2300*/  FFMA R129, R131.reuse, R55, R80 ;  /* 0x0000003783817223 */ /* 0x040fe20000000050 */
[C---:B------:R-:W-:Y:S01]  /*2310*/  FFMA R80, R40.reuse, R116, R95 ;  /* 0x0000007428507223 */ /* 0x040fe2000000005f */
[----:B------:R-:W-:Y:S01]  /*2320*/  FFMA R40, R40, R52, R93 ;  /* 0x0000003428287223 */ /* 0x000fe2000000005d */
[----:B------:R-:W-:Y:S01]  /*2330*/  FFMA R189, R131, R103, R82 ;  /* 0x0000006783bd7223 */ /* 0x000fe20000000052 */
[C---:B------:R-:W-:Y:S01]  /*2340*/  FFMA R95, R41.reuse, R101, R94 ;  /* 0x00000065295f7223 */ /* 0x040fe2000000005e */
[C---:B------:R-:W-:Y:S01]  /*2350*/  FFMA R93, R41.reuse, R117, R80 ;  /* 0x00000075295d7223 */ /* 0x040fe20000000050 */
[C---:B------:R-:W-:Y:S01]  /*2360*/  FFMA R191, R41.reuse, R61, R92 ;  /* 0x0000003d29bf7223 */ /* 0x040fe2000000005c */
[----:B------:R-:W3:Y:S01]  /*2370*/  LDS.128 R80, [R146.X4+UR5+0x1300] ;  /* 0x0013000592507984 */ /* 0x000ee20008004c00 */
[----:B------:R-:W-:Y:S01]  /*2380*/  FFMA R41, R41, R53, R40 ;  /* 0x0000003529297223 */ /* 0x000fe20000000028 */
[C---:B------:R-:W-:Y:S01]  /*2390*/  FFMA R92, R42.reuse, R102, R95 ;  /* 0x000000662a5c7223 */ /* 0x040fe2000000005f */
[C---:B------:R-:W-:Y:S01]  /*23a0*/  FFMA R94, R42.reuse, R118, R93 ;  /* 0x000000762a5e7223 */ /* 0x040fe2000000005d */
[----:B------:R-:W-:Y:S01]  /*23b0*/  FFMA R187, R131, R119, R108 ;  /* 0x0000007783bb7223 */ /* 0x000fe2000000006c */
[C---:B------:R-:W-:Y:S01]  /*23c0*/  FFMA R40, R42.reuse, R54, R41 ;  /* 0x000000362a287223 */ /* 0x040fe20000000029 */
[----:B------:R-:W-:Y:S01]  /*23d0*/  FFMA R42, R42, R62, R191 ;  /* 0x0000003e2a2a7223 */ /* 0x000fe200000000bf */
[C---:B-1----:R-:W-:Y:S01]  /*23e0*/  FFMA R106, R96.reuse, R100, R106 ;  /* 0x00000064606a7223 */ /* 0x042fe2000000006a */
        /* <DEDUP_REMOVED lines=9> */
[C---:B------:R-:W-:Y:S01]  /*2480*/  FFMA R105, R97.reuse, R61, R104 ;  /* 0x0000003d61697223 */ /* 0x040fe20000000068 */
[----:B------:R-:W1:Y:S01]  /*2490*/  LDS.128 R40, [R146.X4+UR5+0x2000] ;  /* 0x0020000592287984 */ /* 0x000e620008004c00 */
[----:B------:R-:W-:Y:S01]  /*24a0*/  FFMA R97, R97, R53, R96 ;  /* 0x0000003561617223 */ /* 0x000fe20000000060 */
[C---:B------:R-:W-:Y:S01]  /*24b0*/  FFMA R94, R98.reuse, R102, R95 ;  /* 0x00000066625e7223 */ /* 0x040fe2000000005f */
[C---:B------:R-:W-:Y:S01]  /*24c0*/  FFMA R96, R98.reuse, R118, R93 ;  /* 0x0000007662607223 */ /* 0x040fe2000000005d */
[----:B------:R-:W-:Y:S01]  /*24d0*/  FFMA R127, R127, R63, R126 ;  /* 0x0000003f7f7f7223 */ /* 0x000fe2000000007e */
[C---:B------:R-:W-:Y:S01]  /*24e0*/  FFMA R92, R98.reuse, R54, R97 ;  /* 0x00000036625c7223 */ /* 0x040fe20000000061 */
[C---:B------:R-:W-:Y:S01]  /*24f0*/  FFMA R97, R99.reuse, R103, R94 ;  /* 0x0000006763617223 */ /* 0x040fe2000000005e */
[----:B------:R-:W-:Y:S01]  /*2500*/  FFMA R98, R98, R62, R105 ;  /* 0x0000003e62627223 */ /* 0x000fe20000000069 */
[C---:B--2---:R-:W-:Y:S01]  /*2510*/  FFMA R114, R56.reuse, R100, R114 ;  /* 0x0000006438727223 */ /* 0x044fe20000000072 */
[----:B------:R-:W-:Y:S01]  /*2520*/  FFMA R107, R99, R55, R92 ;  /* 0x00000037636b7223 */ /* 0x000fe2000000005c */
[C---:B------:R-:W-:Y:S01]  /*2530*/  FFMA R92, R56.reuse, R116, R115 ;  /* 0x00000074385c7223 */ /* 0x040fe20000000073 */
        /* <DEDUP_REMOVED lines=8> */
[----:B------:R-:W-:Y:S01]  /*25c0*/  FFMA R99, R99, R63, R98 ;  /* 0x0000003f63637223 */ /* 0x000fe20000000062 */
[C---:B------:R-:W-:Y:S01]  /*25d0*/  FFMA R56, R58.reuse, R54, R57 ;  /* 0x000000363a387223 */ /* 0x040fe20000000039 */
[C---:B------:R-:W-:Y:S01]  /*25e0*/  FFMA R96, R58.reuse, R102, R115 ;  /* 0x000000663a607223 */ /* 0x040fe20000000073 */
[C---:B------:R-:W-:Y:S01]  /*25f0*/  FFMA R98, R58.reuse, R118, R113 ;  /* 0x000000763a627223 */ /* 0x040fe20000000071 */
[----:B------:R-:W-:Y:S01]  /*2600*/  FFMA R58, R58, R62, R199 ;  /* 0x0000003e3a3a7223 */ /* 0x000fe200000000c7 */
[C---:B------:R-:W-:Y:S01]  /*2610*/  FFMA R115, R59.reuse, R55, R56 ;  /* 0x000000373b737223 */ /* 0x040fe20000000038 */
[C---:B---3--:R-:W-:Y:S01]  /*2620*/  FFMA R56, R80.reuse, R116, R87 ;  /* 0x0000007450387223 */ /* 0x048fe20000000057 */
        /* <DEDUP_REMOVED lines=30> */
[----:B------:R-:W-:Y:S01]  /*2810*/  FFMA R82, R42, R118, R81 ;  /* 0x000000762a527223 */ /* 0x000fe20000000051 */
[----:B--2---:R-:W-:Y:S01]  /*2820*/  FFMA R66, R92, R100, R66 ;  /* 0x000000645c427223 */ /* 0x004fe20000000042 */
[C---:B------:R-:W-:Y:S01]  /*2830*/  FFMA R40, R42.reuse, R54, R41 ;  /* 0x000000362a287223 */ /* 0x040fe20000000029 */
[----:B------:R-:W-:Y:S01]  /*2840*/  FFMA R42, R42, R62, R85 ;  /* 0x0000003e2a2a7223 */ /* 0x000fe20000000055 */
[C---:B------:R-:W-:Y:S01]  /*2850*/  FFMA R64, R92.reuse, R60, R64 ;  /* 0x0000003c5c407223 */ /* 0x040fe20000000040 */
[C---:B------:R-:W-:Y:S01]  /*2860*/  FFMA R215, R43.reuse, R103, R80 ;  /* 0x000000672bd77223 */ /* 0x040fe20000000050 */
[----:B------:R-:W-:Y:S01]  /*2870*/  FFMA R211, R43, R55, R40 ;  /* 0x000000372bd37223 */ /* 0x000fe20000000028 */
[C---:B------:R-:W-:Y:S01]  /*2880*/  FFMA R40, R92.reuse, R116, R67 ;  /* 0x000000745c287223 */ /* 0x040fe20000000043 */
[----:B------:R-:W-:Y:S01]  /*2890*/  FFMA R92, R92, R52, R65 ;  /* 0x000000345c5c7223 */ /* 0x000fe20000000041 */
[C---:B------:R-:W-:Y:S01]  /*28a0*/  FFMA R67, R93.reuse, R101, R66 ;  /* 0x000000655d437223 */ /* 0x040fe20000000042 */
[C---:B------:R-:W-:Y:S01]  /*28b0*/  FFMA R81, R93.reuse, R61, R64 ;  /* 0x0000003d5d517223 */ /* 0x040fe20000000040 */
[----:B------:R-:W-:Y:S01]  /*28c0*/  FFMA R65, R93, R117, R40 ;  /* 0x000000755d417223 */ /* 0x000fe20000000028 */
[C---:B------:R-:W-:Y:S01]  /*28d0*/  FFMA R213, R43.reuse, R119, R82 ;  /* 0x000000772bd57223 */ /* 0x040fe20000000052 */
[----:B------:R-:W-:Y:S01]  /*28e0*/  FFMA R217, R43, R63, R42 ;  /* 0x0000003f2bd97223 */ /* 0x000fe2000000002a */
[----:B------:R-:W-:Y:S01]  /*28f0*/  FFMA R93, R93, R53, R92 ;  /* 0x000000355d5d7223 */ /* 0x000fe2000000005c */
[----:B------:R-:W2:Y:S01]  /*2900*/  LDS.128 R40, [R146.X4+UR5+0x3000] ;  /* 0x0030000592287984 */ /* 0x000ea20008004c00 */
[C---:B------:R-:W-:Y:S01]  /*2910*/  FFMA R66, R94.reuse, R102, R67 ;  /* 0x000000665e427223 */ /* 0x040fe20000000043 */
[C---:B------:R-:W-:Y:S01]  /*2920*/  FFMA R80, R94.reuse, R118, R65 ;  /* 0x000000765e507223 */ /* 0x040fe20000000041 */
[----:B------:R-:W-:Y:S01]  /*2930*/  FFMA R64, R94, R54, R93 ;  /* 0x000000365e407223 */ /* 0x000fe2000000005d */
[C---:B---3--:R-:W-:Y:S01]  /*2940*/  FFMA R90, R56.reuse, R100, R90 ;  /* 0x00000064385a7223 */ /* 0x048fe2000000005a */
[----:B------:R-:W-:Y:S01]  /*2950*/  FFMA R88, R56, R60, R88 ;  /* 0x0000003c38587223 */ /* 0x000fe20000000058 */
[----:B------:R-:W-:Y:S01]  /*2960*/  FFMA R94, R94, R62, R81 ;  /* 0x0000003e5e5e7223 */ /* 0x000fe20000000051 */
[C---:B------:R-:W-:Y:S01]  /*2970*/  FFMA R93, R95.reuse, R55, R64 ;  /* 0x000000375f5d7223 */ /* 0x040fe20000000040 */
[C---:B------:R-:W-:Y:S01]  /*2980*/  FFMA R64, R56.reuse, R116, R91 ;  /* 0x0000007438407223 */ /* 0x040fe2000000005b */
[----:B------:R-:W-:Y:S01]  /*2990*/  FFMA R56, R56, R52, R89 ;  /* 0x0000003438387223 */ /* 0x000fe20000000059 */
[----:B------:R-:W-:Y:S01]  /*29a0*/  FFMA R219, R95, R103, R66 ;  /* 0x000000675fdb7223 */ /* 0x000fe20000000042 */
[C---:B------:R-:W-:Y:S01]  /*29b0*/  FFMA R83, R57.reuse, R101, R90 ;  /* 0x0000006539537223 */ /* 0x040fe2000000005a */
[C---:B------:R-:W-:Y:S01]  /*29c0*/  FFMA R81, R57.reuse, R117, R64 ;  /* 0x0000007539517223 */ /* 0x040fe20000000040 */
[C---:B------:R-:W-:Y:S01]  /*29d0*/  FFMA R85, R57.reuse, R61, R88 ;  /* 0x0000003d39557223 */ /* 0x040fe20000000058 */
[----:B------:R-:W-:Y:S01]  /*29e0*/  FFMA R57, R57, R53, R56 ;  /* 0x0000003539397223 */ /* 0x000fe20000000038 */
[----:B------:R-:W3:Y:S01]  /*29f0*/  LDS.128 R64, [R146.X4+UR5+0x3100] ;  /* 0x0031000592407984 */ /* 0x000ee20008004c00 */
[----:B------:R-:W-:Y:S01]  /*2a00*/  FFMA R221, R95, R119, R80 ;  /* 0x000000775fdd7223 */ /* 0x000fe20000000050 */
[C---:B------:R-:W-:Y:S01]  /*2a10*/  FFMA R80, R58.reuse, R102, R83 ;  /* 0x000000663a507223 */ /* 0x040fe20000000053 */
[C---:B------:R-:W-:Y:S01]  /*2a20*/  FFMA R82, R58.reuse, R118, R81 ;  /* 0x000000763a527223 */ /* 0x040fe20000000051 */
[C---:B------:R-:W-:Y:S01]  /*2a30*/  FFMA R56, R58.reuse, R54, R57 ;  /* 0x000000363a387223 */ /* 0x040fe20000000039 */
[----:B------:R-:W-:Y:S01]  /*2a40*/  FFMA R58, R58, R62, R85 ;  /* 0x0000003e3a3a7223 */ /* 0x000fe20000000055 */
[C---:B------:R-:W-:Y:S01]  /*2a50*/  FFMA R223, R59.reuse, R103, R80 ;  /* 0x000000673bdf7223 */ /* 0x040fe20000000050 */
[C---:B-1----:R-:W-:Y:S01]  /*2a60*/  FFMA R122, R72.reuse, R100, R122 ;  /* 0x00000064487a7223 */ /* 0x042fe2000000007a */
[C---:B------:R-:W-:Y:S01]  /*2a70*/  FFMA R89, R59.reuse, R55, R56 ;  /* 0x000000373b597223 */ /* 0x040fe20000000038 */
        /* <DEDUP_REMOVED lines=31> */
[C---:B---3--:R-:W-:Y:S01]  /*2c70*/  FFMA R40, R64.reuse, R52, R45 ;  /* 0x0000003440287223 */ /* 0x048fe2000000002d */
        /* <DEDUP_REMOVED lines=8> */
[----:B------:R-:W-:Y:S01]  /*2d00*/  FFMA R41, R65, R117, R42 ;  /* 0x0000007541297223 */ /* 0x000fe2000000002a */
[----:B------:R-:W-:Y:S01]  /*2d10*/  FFMA R231, R75, R103, R82 ;  /* 0x000000674be77223 */ /* 0x000fe20000000052 */
[----:B------:R-:W-:Y:S01]  /*2d20*/  FFMA R65, R65, R101, R46 ;  /* 0x0000006541417223 */ /* 0x000fe2000000002e */
[C---:B------:R-:W-:Y:S01]  /*2d30*/  FFMA R88, R66.reuse, R54, R43 ;  /* 0x0000003642587223 */ /* 0x040fe2000000002b */
[C---:B------:R-:W-:Y:S01]  /*2d40*/  FFMA R64, R66.reuse, R62, R45 ;  /* 0x0000003e42407223 */ /* 0x040fe2000000002d */
[C---:B------:R-:W-:Y:S01]  /*2d50*/  FFMA R90, R66.reuse, R118, R41 ;  /* 0x00000076425a7223 */ /* 0x040fe20000000029 */
[----:B------:R-:W-:Y:S01]  /*2d60*/  LDS.128 R44, [R156+0x10] ;  /* 0x000010009c2c7984 */ /* 0x000fe20000000c00 */
[----:B------:R-:W-:Y:S01]  /*2d70*/  FFMA R66, R66, R102, R65 ;  /* 0x0000006642427223 */ /* 0x000fe20000000041 */
[C---:B------:R-:W-:Y:S01]  /*2d80*/  FFMA R249, R67.reuse, R63, R64 ;  /* 0x0000003f43f97223 */ /* 0x040fe20000000040 */
[C---:B------:R-:W-:Y:S01]  /*2d90*/  FFMA R251, R67.reuse, R119, R90 ;  /* 0x0000007743fb7223 */ /* 0x040fe2000000005a */
[----:B------:R-:W3:Y:S01]  /*2da0*/  LDS.128 R40, [R146.X4+UR5+0x10] ;  /* 0x0000100592287984 */ /* 0x000ee20008004c00 */
[C---:B------:R-:W-:Y:S01]  /*2db0*/  FFMA R247, R67.reuse, R103, R66 ;  /* 0x0000006743f77223 */ /* 0x040fe20000000042 */
[C---:B-1----:R-:W-:Y:S01]  /*2dc0*/  FFMA R66, R56.reuse, R116, R71 ;  /* 0x0000007438427223 */ /* 0x042fe20000000047 */
[C---:B------:R-:W-:Y:S01]  /*2dd0*/  FFMA R64, R56.reuse, R52, R69 ;  /* 0x0000003438407223 */ /* 0x040fe20000000045 */
[----:B------:R-:W1:Y:S01]  /*2de0*/  LDS.128 R80, [R156+0x110] ;  /* 0x000110009c507984 */ /* 0x000e620000000c00 */
[----:B------:R-:W-:Y:S01]  /*2df0*/  FFMA R88, R67, R55, R88 ;  /* 0x0000003743587223 */ /* 0x000fe20000000058 */
[C---:B------:R-:W-:Y:S01]  /*2e00*/  FFMA R70, R56.reuse, R100, R70 ;  /* 0x0000006438467223 */ /* 0x040fe20000000046 */
[C---:B------:R-:W-:Y:S01]  /*2e10*/  FFMA R71, R57.reuse, R117, R66 ;  /* 0x0000007539477223 */ /* 0x040fe20000000042 */
[----:B------:R-:W4:Y:S01]  /*2e20*/  LDS.128 R72, [R156+0x310] ;  /* 0x000310009c487984 */ /* 0x000f220000000c00 */
[C---:B------:R-:W-:Y:S01]  /*2e30*/  FFMA R121, R57.reuse, R53, R64 ;  /* 0x0000003539797223 */ /* 0x040fe20000000040 */
[----:B------:R-:W-:Y:S01]  /*2e40*/  FFMA R56, R56, R60, R68 ;  /* 0x0000003c38387223 */ /* 0x000fe20000000044 */
[C---:B------:R-:W-:Y:S01]  /*2e50*/  FFMA R69, R57.reuse, R101, R70 ;  /* 0x0000006539457223 */ /* 0x040fe20000000046 */
[----:B------:R-:W5:Y:S01]  /*2e60*/  LDS.128 R84, [R156+0x210] ;  /* 0x000210009c547984 */ /* 0x000f620000000c00 */
[C---:B------:R-:W-:Y:S01]  /*2e70*/  FFMA R68, R58.reuse, R118, R71 ;  /* 0x000000763a447223 */ /* 0x040fe20000000047 */
[----:B------:R-:W-:Y:S01]  /*2e80*/  FFMA R57, R57, R61, R56 ;  /* 0x0000003d39397223 */ /* 0x000fe20000000038 */
[C---:B------:R-:W-:Y:S01]  /*2e90*/  FFMA R70, R58.reuse, R102, R69 ;  /* 0x000000663a467223 */ /* 0x040fe20000000045 */
[----:B------:R-:W5:Y:S01]  /*2ea0*/  LDS.128 R64, [R146.X4+UR5+0x110] ;  /* 0x0001100592407984 */ /* 0x000f620008004c00 */
[----:B------:R-:W-:Y:S01]  /*2eb0*/  FFMA R95, R95, R63, R94 ;  /* 0x0000003f5f5f7223 */ /* 0x000fe2000000005e */
[C---:B------:R-:W-:Y:S01]  /*2ec0*/  FFMA R56, R58.reuse, R62, R57 ;  /* 0x0000003e3a387223 */ /* 0x040fe20000000039 */
[----:B------:R-:W-:Y:S01]  /*2ed0*/  FFMA R58, R58, R54, R121 ;  /* 0x000000363a3a7223 */ /* 0x000fe20000000079 */
[C---:B--2---:R-:W-:Y:S01]  /*2ee0*/  FFMA R60, R48.reuse, R60, R76 ;  /* 0x0000003c303c7223 */ /* 0x044fe2000000004c */
        /* <DEDUP_REMOVED lines=20> */
[C---:B---3--:R-:W-:Y:S01]  /*3030*/  FFMA R50, R40.reuse, R44, R173 ;  /* 0x0000002c28327223 */ /* 0x048fe200000000ad */
[----:B------:R-:W-:Y:S01]  /*3040*/  LDS.128 R76, [R146.X4+UR5+0x3110] ;  /* 0x00311005924c7984 */ /* 0x000fe20008004c00 */
[----:B-1----:R-:W-:-:S02]  /*3050*/  FFMA R48, R40, R80, R171 ;  /* 0x0000005028307223 */ /* 0x002fc400000000ab */
[C---:B------:R-:W-:Y:S01]  /*3060*/  FFMA R55, R41.reuse, R45, R50 ;  /* 0x0000002d29377223 */ /* 0x040fe20000000032 */
[----:B------:R-:W-:Y:S01]  /*3070*/  LDS.128 R68, [R146.X4+UR5+0x3310] ;  /* 0x0033100592447984 */ /* 0x000fe20008004c00 */
[C---:B----4-:R-:W-:Y:S01]  /*3080*/  FFMA R52, R40.reuse, R72, R175 ;  /* 0x0000004828347223 */ /* 0x050fe200000000af */
[C---:B------:R-:W-:Y:S02]  /*3090*/  FFMA R61, R41.reuse, R81, R48 ;  /* 0x00000051293d7223 */ /* 0x040fe40000000030 */
[----:B------:R-:W1:Y:S01]  /*30a0*/  LDS.128 R48, [R146.X4+UR5+0x310] ;  /* 0x0003100592307984 */ /* 0x000e620008004c00 */
[----:B-----5:R-:W-:Y:S01]  /*30b0*/  FFMA R40, R40, R84, R177 ;  /* 0x0000005428287223 */ /* 0x020fe200000000b1 */
[C---:B------:R-:W-:Y:S01]  /*30c0*/  FFMA R53, R41.reuse, R73, R52 ;  /* 0x0000004929357223 */ /* 0x040fe20000000034 */
[C---:B------:R-:W-:Y:S02]  /*30d0*/  FFMA R52, R42.reuse, R82, R61 ;  /* 0x000000522a347223 */ /* 0x040fe4000000003d */
        /* <DEDUP_REMOVED lines=17> */
[C---:B------:R-:W-:Y:S01]  /*31f0*/  FFMA R54, R66.reuse, R86, R55 ;  /* 0x0000005642367223 */ /* 0x040fe20000000037 */
[C---:B------:R-:W-:Y:S01]  /*3200*/  FFMA R60, R66.reuse, R74, R53 ;  /* 0x0000004a423c7223 */ /* 0x040fe20000000035 */
[C---:B------:R-:W-:Y:S01]  /*3210*/  FFMA R52, R66.reuse, R82, R65 ;  /* 0x0000005242347223 */ /* 0x040fe20000000041 */
[----:B------:R-:W-:Y:S01]  /*3220*/  FFMA R66, R66, R46, R61 ;  /* 0x0000002e42427223 */ /* 0x000fe2000000003d */
[C---:B------:R-:W-:Y:S01]  /*3230*/  FFMA R111, R67.reuse, R87, R54 ;  /* 0x00000057436f7223 */ /* 0x040fe20000000036 */
        /* <DEDUP_REMOVED lines=27> */
[----:B------:R-:W1:Y:S01]  /*33f0*/  LDS.128 R56, [R146.X4+UR5+0x1210] ;  /* 0x0012100592387984 */ /* 0x000e620008004c00 */
        /* <DEDUP_REMOVED lines=9> */
[C---:B------:R-:W-:Y:S01]  /*3490*/  FFMA R60, R40.reuse, R84, R193 ;  /* 0x00000054283c7223 */ /* 0x040fe200000000c1 */
[C---:B------:R-:W-:Y:S01]  /*34a0*/  FFMA R48, R40.reuse, R44, R197 ;  /* 0x0000002c28307223 */ /* 0x040fe200000000c5 */
        /* <DEDUP_REMOVED lines=11> */
[C---:B--2---:R-:W-:Y:S01]  /*3560*/  FFMA R60, R52.reuse, R84, R97 ;  /* 0x00000054343c7223 */ /* 0x044fe20000000061 */
[C---:B------:R-:W-:Y:S01]  /*3570*/  FFMA R193, R43.reuse, R83, R40 ;  /* 0x000000532bc17223 */ /* 0x040fe20000000028 */
[----:B------:R-:W-:Y:S01]  /*3580*/  FFMA R197, R43, R47, R42 ;  /* 0x0000002f2bc57223 */ /* 0x000fe2000000002a */
[C---:B------:R-:W-:Y:S01]  /*3590*/  FFMA R42, R52.reuse, R72, R105 ;  /* 0x00000048342a7223 */ /* 0x040fe20000000069 */
[C---:B------:R-:W-:Y:S01]  /*35a0*/  FFMA R40, R52.reuse, R44, R99 ;  /* 0x0000002c34287223 */ /* 0x040fe20000000063 */
[----:B------:R-:W-:Y:S01]  /*35b0*/  FFMA R52, R52, R80, R107 ;  /* 0x0000005034347223 */ /* 0x000fe2000000006b */
[C---:B------:R-:W-:Y:S01]  /*35c0*/  FFMA R63, R53.reuse, R85, R60 ;  /* 0x00000055353f7223 */ /* 0x040fe2000000003c */
[C---:B------:R-:W-:Y:S01]  /*35d0*/  FFMA R61, R53.reuse, R73, R42 ;  /* 0x00000049353d7223 */ /* 0x040fe2000000002a */
[----:B------:R-:W-:Y:S01]  /*35e0*/  FFMA R65, R53, R45, R40 ;  /* 0x0000002d35417223 */ /* 0x000fe20000000028 */
[----:B------:R-:W-:Y:S01]  /*35f0*/  FFMA R191, R43, R75, R62 ;  /* 0x0000004b2bbf7223 */ /* 0x000fe2000000003e */
        /* <DEDUP_REMOVED lines=24> */
[C---:B---3--:R-:W-:Y:S01]  /*3780*/  FFMA R60, R48.reuse, R84, R203 ;  /* 0x00000054303c7223 */ /* 0x048fe200000000cb */
        /* <DEDUP_REMOVED lines=9> */
[----:B------:R-:W-:Y:S01]  /*3820*/  FFMA R199, R59, R75, R62 ;  /* 0x0000004b3bc77223 */ /* 0x000fe2000000003e */
[C---:B------:R-:W-:Y:S01]  /*3830*/  FFMA R60, R50.reuse, R86, R63 ;  /* 0x00000056323c7223 */ /* 0x040fe2000000003f */
[----:B------:R-:W3:Y:S01]  /*3840*/  LDS.128 R56, [R146.X4+UR5+0x2210] ;  /* 0x0022100592387984 */ /* 0x000ee20008004c00 */
        /* <DEDUP_REMOVED lines=16> */
[----:B------:R-:W2:Y:S01]  /*3950*/  LDS.128 R48, [R146.X4+UR5+0x2310] ;  /* 0x0023100592307984 */ /* 0x000ea20008004c00 */
        /* <DEDUP_REMOVED lines=35> */
[----:B------:R-:W3:Y:S01]  /*3b90*/  LDS.128 R64, [R146.X4+UR5+0x3210] ;  /* 0x0032100592407984 */ /* 0x000ee20008004c00 */
        /* <DEDUP_REMOVED lines=18> */
[C---:B-1----:R-:W-:Y:S01]  /*3cc0*/  FFMA R48, R40.reuse, R80, R245 ;  /* 0x0000005028307223 */ /* 0x042fe200000000f5 */
        /* <DEDUP_REMOVED lines=29> */
[----:B------:R-:W-:Y:S01]  /*3ea0*/  LDS.128 R60, [R146.X4+UR5+0x20] ;  /* 0x00002005923c7984 */ /* 0x000fe20008004c00 */
[-C--:B------:R-:W-:Y:S01]  /*3eb0*/  FFMA R227, R59, R47.reuse, R58 ;  /* 0x0000002f3be37223 */ /* 0x080fe2000000003a */
[----:B------:R-:W-:Y:S01]  /*3ec0*/  FFMA R78, R78, R86, R77 ;  /* 0x000000564e4e7223 */ /* 0x000fe2000000004d */
[C---:B------:R-:W-:Y:S01]  /*3ed0*/  FFMA R247, R79.reuse, R47, R76 ;  /* 0x0000002f4ff77223 */ /* 0x040fe2000000004c */
[----:B------:R-:W1:Y:S01]  /*3ee0*/  LDS.128 R40, [R156+0x20] ;  /* 0x000020009c287984 */ /* 0x000e620000000c00 */
[C---:B---3--:R-:W-:Y:S01]  /*3ef0*/  FFMA R76, R64.reuse, R80, R229 ;  /* 0x00000050404c7223 */ /* 0x048fe200000000e5 */
[C---:B------:R-:W-:Y:S01]  /*3f00*/  FFMA R249, R79.reuse, R87, R78 ;  /* 0x000000574ff97223 */ /* 0x040fe2000000004e */
[C---:B------:R-:W-:Y:S01]  /*3f10*/  FFMA R78, R64.reuse, R84, R123 ;  /* 0x00000054404e7223 */ /* 0x040fe2000000007b */
[----:B------:R-:W2:Y:S01]  /*3f20*/  LDS.128 R48, [R156+0x120] ;  /* 0x000120009c307984 */ /* 0x000ea20000000c00 */
[C---:B------:R-:W-:Y:S01]  /*3f30*/  FFMA R251, R79.reuse, R75, R90 ;  /* 0x0000004b4ffb7223 */ /* 0x040fe2000000005a */
[C---:B------:R-:W-:Y:S01]  /*3f40*/  FFMA R90, R64.reuse, R72, R121 ;  /* 0x00000048405a7223 */ /* 0x040fe20000000079 */
[----:B------:R-:W-:Y:S01]  /*3f50*/  FFMA R64, R64, R44, R225 ;  /* 0x0000002c40407223 */ /* 0x000fe200000000e1 */
[----:B------:R-:W3:Y:S01]  /*3f60*/  LDS.128 R52, [R156+0x320] ;  /* 0x000320009c347984 */ /* 0x000ee20000000c00 */
[----:B------:R-:W-:Y:S01]  /*3f70*/  FFMA R88, R79, R83, R88 ;  /* 0x000000534f587223 */ /* 0x000fe20000000058 */
[C---:B------:R-:W-:Y:S01]  /*3f80*/  FFMA R121, R65.reuse, R85, R78 ;  /* 0x0000005541797223 */ /* 0x040fe2000000004e */
[C---:B------:R-:W-:Y:S01]  /*3f90*/  FFMA R225, R65.reuse, R81, R76 ;  /* 0x0000005141e17223 */ /* 0x040fe2000000004c */
[----:B------:R-:W4:Y:S01]  /*3fa0*/  LDS.128 R56, [R156+0x220] ;  /* 0x000220009c387984 */ /* 0x000f220000000c00 */
[C---:B------:R-:W-:Y:S01]  /*3fb0*/  FFMA R123, R65.reuse, R73, R90 ;  /* 0x00000049417b7223 */ /* 0x040fe2000000005a */
[----:B------:R-:W-:Y:S01]  /*3fc0*/  FFMA R65, R65, R45, R64 ;  /* 0x0000002d41417223 */ /* 0x000fe20000000040 */
[C---:B------:R-:W-:Y:S01]  /*3fd0*/  FFMA R92, R66.reuse, R86, R121 ;  /* 0x00000056425c7223 */ /* 0x040fe20000000079 */
[----:B------:R-:W5:Y:S01]  /*3fe0*/  LDS.128 R76, [R146.X4+UR5+0x120] ;  /* 0x00012005924c7984 */ /* 0x000f620008004c00 */
[C---:B------:R-:W-:Y:S01]  /*3ff0*/  FFMA R90, R66.reuse, R74, R123 ;  /* 0x0000004a425a7223 */ /* 0x040fe2000000007b */
[C---:B------:R-:W-:Y:S01]  /*4000*/  FFMA R64, R66.reuse, R46, R65 ;  /* 0x0000002e42407223 */ /* 0x040fe20000000041 */
[----:B------:R-:W-:Y:S01]  /*4010*/  FFMA R66, R66, R82, R225 ;  /* 0x0000005242427223 */ /* 0x000fe200000000e1 */
[C---:B------:R-:W-:Y:S01]  /*4020*/  FFMA R44, R68.reuse, R44, R101 ;  /* 0x0000002c442c7223 */ /* 0x040fe20000000065 */
[C---:B------:R-:W-:Y:S01]  /*4030*/  FFMA R121, R67.reuse, R75, R90 ;  /* 0x0000004b43797223 */ /* 0x040fe2000000005a */
[C---:B------:R-:W-:Y:S01]  /*4040*/  FFMA R123, R67.reuse, R87, R92 ;  /* 0x00000057437b7223 */ /* 0x040fe2000000005c */
[C---:B------:R-:W-:Y:S01]  /*4050*/  FFMA R225, R67.reuse, R47, R64 ;  /* 0x0000002f43e17223 */ /* 0x040fe20000000040 */
[----:B------:R-:W-:Y:S01]  /*4060*/  FFMA R229, R67, R83, R66 ;  /* 0x0000005343e57223 */ /* 0x000fe20000000042 */
[C---:B------:R-:W-:Y:S01]  /*4070*/  FFMA R72, R68.reuse, R72, R119 ;  /* 0x0000004844487223 */ /* 0x040fe20000000077 */
[C---:B------:R-:W-:Y:S01]  /*4080*/  FFMA R84, R68.reuse, R84, R103 ;  /* 0x0000005444547223 */ /* 0x040fe20000000067 */
[C---:B------:R-:W-:Y:S01]  /*4090*/  FFMA R45, R69.reuse, R45, R44 ;  /* 0x0000002d452d7223 */ /* 0x040fe2000000002c */
[----:B------:R-:W5:Y:S01]  /*40a0*/  LDS.128 R64, [R146.X4+UR5+0x220] ;  /* 0x0002200592407984 */ /* 0x000f620008004c00 */
        /* <DEDUP_REMOVED lines=12> */
[----:B------:R-:W-:Y:S01]  /*4170*/  FFMA R119, R71, R83, R70 ;  /* 0x0000005347777223 */ /* 0x000fe20000000046 */
[----:B------:R-:W-:Y:S01]  /*4180*/  LDS.128 R84, [R146.X4+UR5+0x3120] ;  /* 0x0031200592547984 */ /* 0x000fe20008004c00 */
[----:B--2---:R-:W-:Y:S01]  /*4190*/  FFMA R44, R60, R48, R173 ;  /* 0x000000303c2c7223 */ /* 0x004fe200000000ad */
[----:B------:R-:W-:-:S02]  /*41a0*/  FFMA R71, R61, R41, R46 ;  /* 0x000000293d477223 */ /* 0x000fc4000000002e */
[----:B------:R-:W-:Y:S01]  /*41b0*/  LDS.128 R80, [R146.X4+UR5+0x3320] ;  /* 0x0033200592507984 */ /* 0x000fe20008004c00 */
[C---:B---3--:R-:W-:Y:S01]  /*41c0*/  FFMA R68, R60.reuse, R52, R171 ;  /* 0x000000343c447223 */ /* 0x048fe200000000ab */
[C---:B------:R-:W-:Y:S02]  /*41d0*/  FFMA R73, R61.reuse, R49, R44 ;  /* 0x000000313d497223 */ /* 0x040fe4000000002c */
[----:B------:R-:W1:Y:S01]  /*41e0*/  LDS.128 R44, [R146.X4+UR5+0x320] ;  /* 0x00032005922c7984 */ /* 0x000e620008004c00 */
[----:B----4-:R-:W-:Y:S01]  /*41f0*/  FFMA R60, R60, R56, R177 ;  /* 0x000000383c3c7223 */ /* 0x010fe200000000b1 */
        /* <DEDUP_REMOVED lines=8> */
[C---:B-----5:R-:W-:Y:S01]  /*4280*/  FFMA R60, R76.reuse, R40, R127 ;  /* 0x000000284c3c7223 */ /* 0x060fe2000000007f */
        /* <DEDUP_REMOVED lines=164> */
[----:B------:R-:W2:Y:S01]  /*4cd0*/  LDS.128 R76, [R146.X4+UR5+0x3220] ;  /* 0x00322005924c7984 */ /* 0x000ea20008004c00 */
        /* <DEDUP_REMOVED lines=22> */
[C---:B-1----:R-:W-:Y:S01]  /*4e40*/  FFMA R46, R60.reuse, R56, R243 ;  /* 0x000000383c2e7223 */ /* 0x042fe200000000f3 */
[C---:B------:R-:W-:Y:S01]  /*4e50*/  FFMA R44, R60.reuse, R40, R239 ;  /* 0x000000283c2c7223 */ /* 0x040fe200000000ef */
[C---:B------:R-:W-:Y:S01]  /*4e60*/  FFMA R64, R60.reuse, R52, R241 ;  /* 0x000000343c407223 */ /* 0x040fe200000000f1 */
[-C--:B------:R-:W-:Y:S01]  /*4e70*/  FFMA R60, R60, R48.reuse, R245 ;  /* 0x000000303c3c7223 */ /* 0x080fe200000000f5 */
[C---:B------:R-:W-:Y:S01]  /*4e80*/  FFMA R47, R61.reuse, R57, R46 ;  /* 0x000000393d2f7223 */ /* 0x040fe2000000002e */
[C---:B------:R-:W-:Y:S01]  /*4e90*/  FFMA R65, R61.reuse, R41, R44 ;  /* 0x000000293d417223 */ /* 0x040fe2000000002c */
[C---:B------:R-:W-:Y:S01]  /*4ea0*/  FFMA R45, R61.reuse, R53, R64 ;  /* 0x000000353d2d7223 */ /* 0x040fe20000000040 */
[----:B------:R-:W-:Y:S01]  /*4eb0*/  FFMA R88, R84, R48, R88 ;  /* 0x0000003054587223 */ /* 0x000fe20000000058 */
[C---:B------:R-:W-:Y:S01]  /*4ec0*/  FFMA R46, R62.reuse, R58, R47 ;  /* 0x0000003a3e2e7223 */ /* 0x040fe2000000002f */
[C---:B------:R-:W-:Y:S01]  /*4ed0*/  FFMA R44, R62.reuse, R42, R65 ;  /* 0x0000002a3e2c7223 */ /* 0x040fe20000000041 */
[----:B------:R-:W-:Y:S01]  /*4ee0*/  FFMA R61, R61, R49, R60 ;  /* 0x000000313d3d7223 */ /* 0x000fe2000000003c */
        /* <DEDUP_REMOVED lines=8> */
[-C--:B------:R-:W-:Y:S01]  /*4f70*/  FFMA R62, R62, R50.reuse, R61 ;  /* 0x000000323e3e7223 */ /* 0x080fe2000000003d */
[C---:B------:R-:W-:Y:S01]  /*4f80*/  FFMA R61, R85.reuse, R41, R44 ;  /* 0x00000029553d7223 */ /* 0x040fe2000000002c */
[----:B------:R-:W-:Y:S01]  /*4f90*/  FFMA R85, R85, R53, R84 ;  /* 0x0000003555557223 */ /* 0x000fe20000000054 */
[C---:B------:R-:W-:Y:S01]  /*4fa0*/  FFMA R84, R86.reuse, R50, R47 ;  /* 0x0000003256547223 */ /* 0x040fe2000000002f */
[C---:B------:R-:W-:Y:S01]  /*4fb0*/  FFMA R90, R86.reuse, R58, R45 ;  /* 0x0000003a565a7223 */ /* 0x040fe2000000002d */
[----:B------:R-:W-:Y:S01]  /*4fc0*/  LDS.128 R72, [R146.X4+UR5+0x30] ;  /* 0x0000300592487984 */ /* 0x000fe20008004c00 */
[C---:B------:R-:W-:Y:S01]  /*4fd0*/  FFMA R241, R63.reuse, R55, R60 ;  /* 0x000000373ff17223 */ /* 0x040fe2000000003c */
[-C--:B------:R-:W-:Y:S01]  /*4fe0*/  FFMA R243, R63, R51.reuse, R62 ;  /* 0x000000333ff37223 */ /* 0x080fe2000000003e */
[C---:B------:R-:W-:Y:S01]  /*4ff0*/  FFMA R88, R86.reuse, R42, R61 ;  /* 0x0000002a56587223 */ /* 0x040fe2000000003d */
[----:B------:R-:W1:Y:S01]  /*5000*/  LDS.128 R44, [R156+0x30] ;  /* 0x000030009c2c7984 */ /* 0x000e620000000c00 */
[----:B------:R-:W-:Y:S01]  /*5010*/  FFMA R86, R86, R54, R85 ;  /* 0x0000003656567223 */ /* 0x000fe20000000055 */
[C---:B------:R-:W-:Y:S01]  /*5020*/  FFMA R249, R87.reuse, R51, R84 ;  /* 0x0000003357f97223 */ /* 0x040fe20000000054 */
[C---:B--2---:R-:W-:Y:S01]  /*5030*/  FFMA R84, R76.reuse, R48, R229 ;  /* 0x000000304c547223 */ /* 0x044fe200000000e5 */
[----:B------:R-:W2:Y:S01]  /*5040*/  LDS.128 R64, [R156+0x130] ;  /* 0x000130009c407984 */ /* 0x000ea20000000c00 */
[C---:B------:R-:W-:Y:S01]  /*5050*/  FFMA R247, R87.reuse, R55, R86 ;  /* 0x0000003757f77223 */ /* 0x040fe20000000056 */
[C---:B------:R-:W-:Y:S01]  /*5060*/  FFMA R86, R76.reuse, R56, R123 ;  /* 0x000000384c567223 */ /* 0x040fe2000000007b */
[C---:B------:R-:W-:Y:S01]  /*5070*/  FFMA R251, R87.reuse, R59, R90 ;  /* 0x0000003b57fb7223 */ /* 0x040fe2000000005a */
[----:B------:R-:W3:Y:S01]  /*5080*/  LDS.128 R60, [R156+0x230] ;  /* 0x000230009c3c7984 */ /* 0x000ee20000000c00 */
[C---:B------:R-:W-:Y:S01]  /*5090*/  FFMA R90, R76.reuse, R52, R121 ;  /* 0x000000344c5a7223 */ /* 0x040fe20000000079 */
[----:B------:R-:W-:Y:S01]  /*50a0*/  FFMA R76, R76, R40, R225 ;  /* 0x000000284c4c7223 */ /* 0x000fe200000000e1 */
[----:B------:R-:W-:Y:S01]  /*50b0*/  FFMA R88, R87, R43, R88 ;  /* 0x0000002b57587223 */ /* 0x000fe20000000058 */
[----:B------:R-:W4:Y:S01]  /*50c0*/  LDS.128 R68, [R156+0x330] ;  /* 0x000330009c447984 */ /* 0x000f220000000c00 */
        /* <DEDUP_REMOVED lines=15> */
[----:B------:R-:W5:Y:S01]  /*51c0*/  LDS.128 R76, [R146.X4+UR5+0x230] ;  /* 0x00023005924c7984 */ /* 0x000f620008004c00 */
        /* <DEDUP_REMOVED lines=9> */
[----:B------:R-:W-:Y:S01]  /*5260*/  FFMA R54, R82, R54, R53 ;  /* 0x0000003652367223 */ /* 0x000fe20000000035 */
[----:B-1----:R-:W-:-:S02]  /*5270*/  FFMA R42, R72, R44, R173 ;  /* 0x0000002c482a7223 */ /* 0x002fc400000000ad */
[C---:B------:R-:W-:Y:S01]  /*5280*/  FFMA R117, R83.reuse, R51, R50 ;  /* 0x0000003353757223 */ /* 0x040fe20000000032 */
[----:B------:R-:W-:Y:S01]  /*5290*/  FFMA R58, R82, R58, R57 ;  /* 0x0000003a523a7223 */ /* 0x000fe20000000039 */
[----:B------:R-:W-:Y:S01]  /*52a0*/  FFMA R101, R83, R55, R54 ;  /* 0x0000003753657223 */ /* 0x000fe20000000036 */
[C---:B--2---:R-:W-:Y:S01]  /*52b0*/  FFMA R40, R72.reuse, R64, R171 ;  /* 0x0000004048287223 */ /* 0x044fe200000000ab */
[----:B------:R-:W-:Y:S01]  /*52c0*/  FFMA R51, R73, R45, R42 ;  /* 0x0000002d49337223 */ /* 0x000fe2000000002a */
[----:B------:R-:W-:Y:S01]  /*52d0*/  FFMA R103, R83, R59, R58 ;  /* 0x0000003b53677223 */ /* 0x000fe2000000003a */
[----:B---3--:R-:W-:Y:S01]  /*52e0*/  FFMA R48, R72, R60, R177 ;  /* 0x0000003c48307223 */ /* 0x008fe200000000b1 */
[C---:B------:R-:W-:Y:S01]  /*52f0*/  FFMA R53, R73.reuse, R65, R40 ;  /* 0x0000004149357223 */ /* 0x040fe20000000028 */
[----:B------:R-:W-:Y:S02]  /*5300*/  LDS.128 R80, [R146.X4+UR5+0x3330] ;  /* 0x0033300592507984 */ /* 0x000fe40008004c00 */
[----:B------:R-:W-:Y:S01]  /*5310*/  FFMA R49, R73, R61, R48 ;  /* 0x0000003d49317223 */ /* 0x000fe20000000030 */
[C---:B------:R-:W-:Y:S01]  /*5320*/  FFMA R48, R74.reuse, R46, R51 ;  /* 0x0000002e4a307223 */ /* 0x040fe20000000033 */
[----:B------:R-:W1:Y:S01]  /*5330*/  LDS.128 R40, [R146.X4+UR5+0x330] ;  /* 0x0003300592287984 */ /* 0x000e620008004c00 */
[C---:B------:R-:W-:Y:S01]  /*5340*/  FFMA R50, R74.reuse, R66, R53 ;  /* 0x000000424a327223 */ /* 0x040fe20000000035 */
[----:B------:R-:W-:Y:S01]  /*5350*/  FFMA R52, R74, R62, R49 ;  /* 0x0000003e4a347223 */ /* 0x000fe20000000031 */
[----:B----4-:R-:W-:Y:S01]  /*5360*/  FFMA R72, R72, R68, R175 ;  /* 0x0000004448487223 */ /* 0x010fe200000000af */
[C---:B------:R-:W-:Y:S01]  /*5370*/  FFMA R171, R75.reuse, R47, R48 ;  /* 0x0000002f4bab7223 */ /* 0x040fe20000000030 */
[C---:B------:R-:W-:Y:S01]  /*5380*/  FFMA R175, R75.reuse, R67, R50 ;  /* 0x000000434baf7223 */ /* 0x040fe20000000032 */
[----:B------:R-:W-:Y:S01]  /*5390*/  FFMA R173, R75, R63, R52 ;  /* 0x0000003f4bad7223 */ /* 0x000fe20000000034 */
[C---:B-----5:R-:W-:Y:S01]  /*53a0*/  FFMA R50, R84.reuse, R60, R125 ;  /* 0x0000003c54327223 */ /* 0x060fe2000000007d */
        /* <DEDUP_REMOVED lines=28> */
[----:B------:R-:W-:Y:S01]  /*5570*/  FFMA R56, R78, R66, R77 ;  /* 0x000000424e387223 */ /* 0x000fe2000000004d */
[-C--:B------:R-:W-:Y:S01]  /*5580*/  FFMA R177, R75, R71.reuse, R74 ;  /* 0x000000474bb17223 */ /* 0x080fe2000000004a */
[C---:B------:R-:W-:Y:S01]  /*5590*/  FFMA R181, R79.reuse, R71, R58 ;  /* 0x000000474fb57223 */ /* 0x040fe2000000003a */
[C---:B------:R-:W-:Y:S01]  /*55a0*/  FFMA R179, R79.reuse, R63, R72 ;  /* 0x0000003f4fb37223 */ /* 0x040fe20000000048 */
[----:B------:R-:W-:Y:S01]  /*55b0*/  FFMA R183, R79, R67, R56 ;  /* 0x000000434fb77223 */ /* 0x000fe20000000038 */
[C---:B-1----:R-:W-:Y:S01]  /*55c0*/  FFMA R58, R40.reuse, R60, R187 ;  /* 0x0000003c283a7223 */ /* 0x042fe200000000bb */
        /* <DEDUP_REMOVED lines=123> */
[----:B------:R-:W2:Y:S01]  /*5d80*/  LDS.128 R84, [R146.X4+UR5+0x3130] ;  /* 0x0031300592547984 */ /* 0x000ea20008004c00 */
        /* <DEDUP_REMOVED lines=11> */
[C---:B---3--:R-:W-:Y:S01]  /*5e40*/  FFMA R56, R40.reuse, R68, R233 ;  /* 0x0000004428387223 */ /* 0x048fe200000000e9 */
        /* <DEDUP_REMOVED lines=28> */
[C---:B--2---:R-:W-:Y:S01]  /*6010*/  FFMA R40, R84.reuse, R64, R249 ;  /* 0x0000004054287223 */ /* 0x044fe200000000f9 */
[----:B------:R-:W-:Y:S01]  /*6020*/  FFMA R243, R51, R63, R42 ;  /* 0x0000003f33f37223 */ /* 0x000fe2000000002a */
[----:B------:R-:W-:Y:S01]  /*6030*/  FFMA R42, R84, R60, R251 ;  /* 0x0000003c542a7223 */ /* 0x000fe200000000fb */
        /* <DEDUP_REMOVED lines=18> */
[C---:B---3--:R-:W-:Y:S01]  /*6160*/  FFMA R84, R76.reuse, R64, R225 ;  /* 0x000000404c547223 */ /* 0x048fe200000000e1 */
[----:B------:R-:W2:Y:S01]  /*6170*/  LDS.128 R52, [R156+0x140] ;  /* 0x000140009c347984 */ /* 0x000ea20000000c00 */
[C---:B------:R-:W-:Y:S01]  /*6180*/  FFMA R251, R87.reuse, R71, R86 ;  /* 0x0000004757fb7223 */ /* 0x040fe20000000056 */
[C---:B------:R-:W-:Y:S01]  /*6190*/  FFMA R86, R76.reuse, R60, R123 ;  /* 0x0000003c4c567223 */ /* 0x040fe2000000007b */
[C---:B------:R-:W-:Y:S01]  /*61a0*/  FFMA R249, R87.reuse, R63, R90 ;  /* 0x0000003f57f97223 */ /* 0x040fe2000000005a */
[----:B------:R-:W3:Y:S01]  /*61b0*/  LDS.128 R48, [R156+0x240] ;  /* 0x000240009c307984 */ /* 0x000ee20000000c00 */
[----:B------:R-:W-:Y:S01]  /*61c0*/  FFMA R88, R87, R47, R88 ;  /* 0x0000002f57587223 */ /* 0x000fe20000000058 */
[C---:B------:R-:W-:Y:S01]  /*61d0*/  FFMA R123, R77.reuse, R61, R86 ;  /* 0x0000003d4d7b7223 */ /* 0x040fe20000000056 */
[----:B------:R-:W-:Y:S01]  /*61e0*/  FFMA R225, R77, R65, R84 ;  /* 0x000000414de17223 */ /* 0x000fe20000000054 */
[----:B------:R-:W-:Y:S01]  /*61f0*/  FFMA R227, R59, R47, R58 ;  /* 0x0000002f3be37223 */ /* 0x000fe2000000003a */
[C---:B------:R-:W-:Y:S01]  /*6200*/  FFMA R90, R76.reuse, R68, R121 ;  /* 0x000000444c5a7223 */ /* 0x040fe20000000079 */
[----:B------:R-:W4:Y:S01]  /*6210*/  LDS.128 R84, [R146.X4+UR5+0x140] ;  /* 0x0001400592547984 */ /* 0x000f220008004c00 */
[-C--:B------:R-:W-:Y:S01]  /*6220*/  FFMA R76, R76, R44.reuse, R229 ;  /* 0x0000002c4c4c7223 */ /* 0x080fe200000000e5 */
[----:B------:R-:W-:Y:S01]  /*6230*/  FFMA R44, R80, R44, R119 ;  /* 0x0000002c502c7223 */ /* 0x000fe20000000077 */
[C---:B------:R-:W-:Y:S01]  /*6240*/  FFMA R121, R77.reuse, R69, R90 ;  /* 0x000000454d797223 */ /* 0x040fe2000000005a */
[----:B------:R-:W5:Y:S01]  /*6250*/  LDS.128 R56, [R156+0x340] ;  /* 0x000340009c387984 */ /* 0x000f620000000c00 */
        /* <DEDUP_REMOVED lines=21> */
[----:B-1----:R-:W-:Y:S01]  /*63b0*/  FFMA R46, R72, R40, R171 ;  /* 0x00000028482e7223 */ /* 0x002fe200000000ab */
[----:B------:R-:W-:Y:S01]  /*63c0*/  FFMA R70, R82, R70, R69 ;  /* 0x0000004652467223 */ /* 0x000fe20000000045 */
[C---:B------:R-:W-:Y:S01]  /*63d0*/  FFMA R103, R83.reuse, R63, R62 ;  /* 0x0000003f53677223 */ /* 0x040fe2000000003e */
        /* <DEDUP_REMOVED lines=12> */
[C---:B------:R-:W-:Y:S01]  /*64a0*/  FFMA R173, R75.reuse, R43, R60 ;  /* 0x0000002b4bad7223 */ /* 0x040fe2000000003c */
[C---:B----4-:R-:W-:Y:S01]  /*64b0*/  FFMA R60, R84.reuse, R40, R127 ;  /* 0x00000028543c7223 */ /* 0x050fe2000000007f */
[C---:B------:R-:W-:Y:S01]  /*64c0*/  FFMA R175, R75.reuse, R55, R62 ;  /* 0x000000374baf7223 */ /* 0x040fe2000000003e */
[----:B------:R-:W-:Y:S01]  /*64d0*/  FFMA R171, R75, R51, R64 ;  /* 0x000000334bab7223 */ /* 0x000fe20000000040 */
[C---:B------:R-:W-:Y:S01]  /*64e0*/  FFMA R62, R84.reuse, R48, R109 ;  /* 0x00000030543e7223 */ /* 0x040fe2000000006d */
[C---:B-----5:R-:W-:Y:S01]  /*64f0*/  FFMA R64, R84.reuse, R56, R125 ;  /* 0x0000003854407223 */ /* 0x060fe2000000007d */
[----:B------:R-:W-:Y:S01]  /*6500*/  FFMA R84, R84, R52, R111 ;  /* 0x0000003454547223 */ /* 0x000fe2000000006f */
        /* <DEDUP_REMOVED lines=192> */
[----:B------:R-:W-:Y:S01]  /*7110*/  FFMA R46, R62, R50, R47 ;  /* 0x000000323e2e7223 */ /* 0x000fe2000000002f */
[C---:B------:R-:W-:Y:S01]  /*7120*/  FFMA R45, R61.reuse, R57, R64 ;  /* 0x000000393d2d7223 */ /* 0x040fe20000000040 */
[----:B------:R-:W-:Y:S01]  /*7130*/  FFMA R61, R61, R53, R60 ;  /* 0x000000353d3d7223 */ /* 0x000fe2000000003c */
[C---:B------:R-:W-:Y:S01]  /*7140*/  FFMA R245, R63.reuse, R43, R44 ;  /* 0x0000002b3ff57223 */ /* 0x040fe2000000002c */
[----:B------:R-:W-:Y:S01]  /*7150*/  FFMA R239, R63, R51, R46 ;  /* 0x000000333fef7223 */ /* 0x000fe2000000002e */
[C---:B--2---:R-:W-:Y:S01]  /*7160*/  FFMA R44, R84.reuse, R52, R247 ;  /* 0x00000034542c7223 */ /* 0x044fe200000000f7 */
        /* <DEDUP_REMOVED lines=14> */
[C---:B------:R-:W-:Y:S01]  /*7250*/  FFMA R243, R63.reuse, R59, R60 ;  /* 0x0000003b3ff37223 */ /* 0x040fe2000000003c */
[-C--:B------:R-:W-:Y:S01]  /*7260*/  FFMA R241, R63, R55.reuse, R62 ;  /* 0x000000373ff17223 */ /* 0x080fe2000000003e */
[----:B------:R-:W1:Y:S01]  /*7270*/  LDS.128 R44, [R156+0x150] ;  /* 0x000150009c2c7984 */ /* 0x000e620000000c00 */
[----:B------:R-:W-:Y:S01]  /*7280*/  FFMA R86, R86, R58, R85 ;  /* 0x0000003a56567223 */ /* 0x000fe20000000055 */
[C---:B------:R-:W-:Y:S01]  /*7290*/  FFMA R251, R87.reuse, R55, R84 ;  /* 0x0000003757fb7223 */ /* 0x040fe20000000054 */
[C---:B------:R-:W-:Y:S01]  /*72a0*/  FFMA R247, R87.reuse, R51, R90 ;  /* 0x0000003357f77223 */ /* 0x040fe2000000005a */
[----:B------:R-:W2:Y:S01]  /*72b0*/  LDS.128 R64, [R156+0x50] ;  /* 0x000050009c407984 */ /* 0x000ea20000000c00 */
[C---:B------:R-:W-:Y:S01]  /*72c0*/  FFMA R249, R87.reuse, R59, R86 ;  /* 0x0000003b57f97223 */ /* 0x040fe20000000056 */
[C---:B---3--:R-:W-:Y:S01]  /*72d0*/  FFMA R86, R76.reuse, R48, R123 ;  /* 0x000000304c567223 */ /* 0x048fe2000000007b */
[C---:B------:R-:W-:Y:S01]  /*72e0*/  FFMA R84, R76.reuse, R52, R225 ;  /* 0x000000344c547223 */ /* 0x040fe200000000e1 */
[----:B------:R-:W3:Y:S01]  /*72f0*/  LDS.128 R60, [R156+0x250] ;  /* 0x000250009c3c7984 */ /* 0x000ee20000000c00 */
[----:B------:R-:W-:Y:S01]  /*7300*/  FFMA R88, R87, R43, R88 ;  /* 0x0000002b57587223 */ /* 0x000fe20000000058 */
[C---:B------:R-:W-:Y:S01]  /*7310*/  FFMA R90, R76.reuse, R56, R121 ;  /* 0x000000384c5a7223 */ /* 0x040fe20000000079 */
[C---:B------:R-:W-:Y:S01]  /*7320*/  FFMA R123, R77.reuse, R49, R86 ;  /* 0x000000314d7b7223 */ /* 0x040fe20000000056 */
[----:B------:R-:W-:Y:S01]  /*7330*/  FFMA R225, R77, R53, R84 ;  /* 0x000000354de17223 */ /* 0x000fe20000000054 */
[----:B------:R-:W-:Y:S01]  /*7340*/  FFMA R76, R76, R40, R229 ;  /* 0x000000284c4c7223 */ /* 0x000fe200000000e5 */
[----:B------:R-:W4:Y:S01]  /*7350*/  LDS.128 R84, [R146.X4+UR5+0x150] ;  /* 0x0001500592547984 */ /* 0x000f220008004c00 */
[----:B------:R-:W-:Y:S01]  /*7360*/  FFMA R227, R71, R43, R70 ;  /* 0x0000002b47e37223 */ /* 0x000fe20000000046 */
[C---:B------:R-:W-:Y:S01]  /*7370*/  FFMA R121, R77.reuse, R57, R90 ;  /* 0x000000394d797223 */ /* 0x040fe2000000005a */
[----:B------:R-:W-:Y:S01]  /*7380*/  FFMA R77, R77, R41, R76 ;  /* 0x000000294d4d7223 */ /* 0x000fe2000000004c */
[----:B------:R-:W5:Y:S01]  /*7390*/  LDS.128 R68, [R156+0x350] ;  /* 0x000350009c447984 */ /* 0x000f620000000c00 */
        /* <DEDUP_REMOVED lines=11> */
[----:B------:R-:W5:Y:S01]  /*7450*/  LDS.128 R76, [R146.X4+UR5+0x250] ;  /* 0x00025005924c7984 */ /* 0x000f620008004c00 */
        /* <DEDUP_REMOVED lines=8> */
[----:B------:R-:W-:Y:S01]  /*74e0*/  FFMA R54, R82, R54, R53 ;  /* 0x0000003652367223 */ /* 0x000fe20000000035 */
[----:B-1----:R-:W-:Y:S01]  /*74f0*/  FFMA R42, R72, R44, R175 ;  /* 0x0000002c482a7223 */ /* 0x002fe200000000af */
[C---:B------:R-:W-:Y:S01]  /*7500*/  FFMA R103, R83.reuse, R51, R50 ;  /* 0x0000003353677223 */ /* 0x040fe20000000032 */
[----:B------:R-:W-:Y:S01]  /*7510*/  FFMA R58, R82, R58, R57 ;  /* 0x0000003a523a7223 */ /* 0x000fe20000000039 */
[----:B------:R-:W-:Y:S01]  /*7520*/  FFMA R117, R83, R55, R54 ;  /* 0x0000003753757223 */ /* 0x000fe20000000036 */
[----:B--2---:R-:W-:Y:S01]  /*7530*/  FFMA R40, R72, R64, R173 ;  /* 0x0000004048287223 */ /* 0x004fe200000000ad */
[----:B------:R-:W-:Y:S01]  /*7540*/  FFMA R51, R73, R45, R42 ;  /* 0x0000002d49337223 */ /* 0x000fe2000000002a */
[----:B------:R-:W-:-:S02]  /*7550*/  FFMA R101, R83, R59, R58 ;  /* 0x0000003b53657223 */ /* 0x000fc4000000003a */
[C---:B------:R-:W-:Y:S01]  /*7560*/  FFMA R53, R73.reuse, R65, R40 ;  /* 0x0000004149357223 */ /* 0x040fe20000000028 */
[----:B---3--:R-:W-:Y:S01]  /*7570*/  FFMA R48, R72, R60, R171 ;  /* 0x0000003c48307223 */ /* 0x008fe200000000ab */
[----:B------:R-:W1:Y:S01]  /*7580*/  LDS.128 R40, [R146.X4+UR5+0x350] ;  /* 0x0003500592287984 */ /* 0x000e620008004c00 */
[C---:B------:R-:W-:Y:S02]  /*7590*/  FFMA R50, R74.reuse, R46, R51 ;  /* 0x0000002e4a327223 */ /* 0x040fe40000000033 */
[----:B------:R-:W-:Y:S01]  /*75a0*/  FFMA R49, R73, R61, R48 ;  /* 0x0000003d49317223 */ /* 0x000fe20000000030 */
[----:B------:R-:W-:Y:S01]  /*75b0*/  FFMA R48, R74, R66, R53 ;  /* 0x000000424a307223 */ /* 0x000fe20000000035 */
[C---:B------:R-:W-:Y:S01]  /*75c0*/  FFMA R175, R75.reuse, R47, R50 ;  /* 0x0000002f4baf7223 */ /* 0x040fe20000000032 */
[----:B----4-:R-:W-:Y:S01]  /*75d0*/  FFMA R50, R84, R60, R125 ;  /* 0x0000003c54327223 */ /* 0x010fe2000000007d */
[----:B------:R-:W-:Y:S01]  /*75e0*/  FFMA R52, R74, R62, R49 ;  /* 0x0000003e4a347223 */ /* 0x000fe20000000031 */
[----:B------:R-:W-:Y:S01]  /*75f0*/  FFMA R171, R75, R67, R48 ;  /* 0x000000434bab7223 */ /* 0x000fe20000000030 */
[C---:B------:R-:W-:Y:S01]  /*7600*/  FFMA R48, R84.reuse, R44, R111 ;  /* 0x0000002c54307223 */ /* 0x040fe2000000006f */
[----:B------:R-:W-:Y:S01]  /*7610*/  FFMA R55, R85, R61, R50 ;  /* 0x0000003d55377223 */ /* 0x000fe20000000032 */
[----:B------:R-:W-:Y:S01]  /*7620*/  FFMA R173, R75, R63, R52 ;  /* 0x0000003f4bad7223 */ /* 0x000fe20000000034 */
[----:B-----5:R-:W-:Y:S01]  /*7630*/  FFMA R52, R84, R68, R109 ;  /* 0x0000004454347223 */ /* 0x020fe2000000006d */
[C---:B------:R-:W-:Y:S01]  /*7640*/  FFMA R57, R85.reuse, R45, R48 ;  /* 0x0000002d55397223 */ /* 0x040fe20000000030 */
[C---:B------:R-:W-:Y:S01]  /*7650*/  FFMA R54, R86.reuse, R62, R55 ;  /* 0x0000003e56367223 */ /* 0x040fe20000000037 */
[----:B------:R-:W2:Y:S01]  /*7660*/  LDS.128 R48, [R146.X4+UR5+0x1050] ;  /* 0x0010500592307984 */ /* 0x000ea20008004c00 */
        /* <DEDUP_REMOVED lines=20> */
[----:B------:R-:W-:Y:S01]  /*77b0*/  FFMA R72, R78, R70, R57 ;  /* 0x000000464e487223 */ /* 0x000fe20000000039 */
[C---:B------:R-:W-:Y:S01]  /*77c0*/  FFMA R181, R79.reuse, R63, R58 ;  /* 0x0000003f4fb57223 */ /* 0x040fe2000000003a */
[----:B------:R-:W-:Y:S01]  /*77d0*/  FFMA R183, R79, R47, R56 ;  /* 0x0000002f4fb77223 */ /* 0x000fe20000000038 */
[-C--:B------:R-:W-:Y:S01]  /*77e0*/  FFMA R177, R75, R71.reuse, R74 ;  /* 0x000000474bb17223 */ /* 0x080fe2000000004a */
[C---:B-1----:R-:W-:Y:S01]  /*77f0*/  FFMA R58, R40.reuse, R60, R129 ;  /* 0x0000003c283a7223 */ /* 0x042fe20000000081 */
[----:B------:R-:W-:Y:S01]  /*7800*/  FFMA R56, R40, R44, R187 ;  /* 0x0000002c28387223 */ /* 0x000fe200000000bb */
[----:B------:R-:W-:Y:S01]  /*7810*/  FFMA R179, R79, R71, R72 ;  /* 0x000000474fb37223 */ /* 0x000fe20000000048 */
[----:B------:R-:W-:Y:S01]  /*7820*/  FFMA R78, R78, R66, R77 ;  /* 0x000000424e4e7223 */ /* 0x000fe2000000004d */
        /* <DEDUP_REMOVED lines=73> */
[-C--:B------:R-:W-:Y:S01]  /*7cc0*/  FFMA R115, R59, R71.reuse, R74 ;  /* 0x000000473b737223 */ /* 0x080fe2000000004a */
[C---:B------:R-:W-:Y:S01]  /*7cd0*/  FFMA R74, R42.reuse, R70, R73 ;  /* 0x000000462a4a7223 */ /* 0x040fe20000000049 */
[----:B------:R-:W2:Y:S01]  /*7ce0*/  LDS.128 R56, [R146.X4+UR5+0x2250] ;  /* 0x0022500592387984 */ /* 0x000ea20008004c00 */
        /* <DEDUP_REMOVED lines=24> */
[C---:B-1----:R-:W-:Y:S01]  /*7e70*/  FFMA R50, R52.reuse, R60, R219 ;  /* 0x0000003c34327223 */ /* 0x042fe200000000db */
[C---:B------:R-:W-:Y:S01]  /*7e80*/  FFMA R48, R52.reuse, R44, R95 ;  /* 0x0000002c34307223 */ /* 0x040fe2000000005f */
[----:B------:R-:W-:Y:S01]  /*7e90*/  FFMA R211, R51, R71, R74 ;  /* 0x0000004733d37223 */ /* 0x000fe2000000004a */
[C---:B------:R-:W-:Y:S01]  /*7ea0*/  FFMA R72, R52.reuse, R68, R93 ;  /* 0x0000004434487223 */ /* 0x040fe2000000005d */
[C---:B------:R-:W-:Y:S01]  /*7eb0*/  FFMA R75, R53.reuse, R61, R50 ;  /* 0x0000003d354b7223 */ /* 0x040fe20000000032 */
[----:B------:R-:W-:Y:S01]  /*7ec0*/  FFMA R77, R53, R45, R48 ;  /* 0x0000002d354d7223 */ /* 0x000fe20000000030 */
[----:B------:R-:W-:Y:S01]  /*7ed0*/  FFMA R52, R52, R64, R221 ;  /* 0x0000004034347223 */ /* 0x000fe200000000dd */
[----:B------:R-:W1:Y:S01]  /*7ee0*/  LDS.128 R48, [R146.X4+UR5+0x3050] ;  /* 0x0030500592307984 */ /* 0x000e620008004c00 */
[----:B------:R-:W-:Y:S01]  /*7ef0*/  FFMA R85, R85, R65, R84 ;  /* 0x0000004155557223 */ /* 0x000fe20000000054 */
[C---:B------:R-:W-:Y:S01]  /*7f00*/  FFMA R73, R53.reuse, R69, R72 ;  /* 0x0000004535497223 */ /* 0x040fe20000000048 */
[----:B------:R-:W-:Y:S01]  /*7f10*/  FFMA R53, R53, R65, R52 ;  /* 0x0000004135357223 */ /* 0x000fe20000000034 */
        /* <DEDUP_REMOVED lines=9> */
[C---:B--2---:R-:W-:Y:S01]  /*7fb0*/  FFMA R72, R56.reuse, R68, R223 ;  /* 0x0000004438487223 */ /* 0x044fe200000000df */
[C---:B------:R-:W-:Y:S01]  /*7fc0*/  FFMA R54, R56.reuse, R60, R91 ;  /* 0x0000003c38367223 */ /* 0x040fe2000000005b */
[C---:B------:R-:W-:Y:S01]  /*7fd0*/  FFMA R52, R56.reuse, R44, R89 ;  /* 0x0000002c38347223 */ /* 0x040fe20000000059 */
[----:B------:R-:W2:Y:S01]  /*7fe0*/  LDS.128 R84, [R146.X4+UR5+0x3150] ;  /* 0x0031500592547984 */ /* 0x000ea20008004c00 */
        /* <DEDUP_REMOVED lines=36> */
[----:B------:R-:W1:Y:S01]  /*8230*/  LDS.128 R80, [R146.X4+UR5+0x3350] ;  /* 0x0033500592507984 */ /* 0x000e620008004c00 */
[C---:B------:R-:W-:Y:S01]  /*8240*/  FFMA R40, R50.reuse, R66, R53 ;  /* 0x0000004232287223 */ /* 0x040fe20000000035 */
[----:B------:R-:W-:Y:S01]  /*8250*/  FFMA R42, R50, R62, R43 ;  /* 0x0000003e322a7223 */ /* 0x000fe2000000002b */
[-C--:B------:R-:W-:Y:S01]  /*8260*/  FFMA R48, R48, R44.reuse, R241 ;  /* 0x0000002c30307223 */ /* 0x080fe200000000f1 */
[----:B------:R-:W-:Y:S01]  /*8270*/  FFMA R41, R49, R69, R52 ;  /* 0x0000004531297223 */ /* 0x000fe20000000034 */
[C---:B------:R-:W-:Y:S01]  /*8280*/  FFMA R245, R51.reuse, R67, R40 ;  /* 0x0000004333f57223 */ /* 0x040fe20000000028 */
[----:B------:R-:W-:Y:S01]  /*8290*/  FFMA R243, R51, R63, R42 ;  /* 0x0000003f33f37223 */ /* 0x000fe2000000002a */
[C---:B--2---:R-:W-:Y:S01]  /*82a0*/  FFMA R40, R84.reuse, R44, R251 ;  /* 0x0000002c54287223 */ /* 0x044fe200000000fb */
[----:B------:R-:W-:Y:S01]  /*82b0*/  FFMA R42, R84, R60, R247 ;  /* 0x0000003c542a7223 */ /* 0x000fe200000000f7 */
[-C--:B------:R-:W-:Y:S01]  /*82c0*/  FFMA R49, R49, R45.reuse, R48 ;  /* 0x0000002d31317223 */ /* 0x080fe20000000030 */
        /* <DEDUP_REMOVED lines=12> */
[C---:B------:R-:W-:Y:S01]  /*8390*/  FFMA R239, R51.reuse, R71, R48 ;  /* 0x0000004733ef7223 */ /* 0x040fe20000000030 */
[-C--:B------:R-:W-:Y:S01]  /*83a0*/  FFMA R241, R51, R47.reuse, R50 ;  /* 0x0000002f33f17223 */ /* 0x080fe20000000032 */
[----:B------:R-:W2:Y:S01]  /*83b0*/  LDS.128 R40, [R156+0x160] ;  /* 0x000160009c287984 */ /* 0x000ea20000000c00 */
[----:B------:R-:W-:Y:S01]  /*83c0*/  FFMA R86, R86, R70, R85 ;  /* 0x0000004656567223 */ /* 0x000fe20000000055 */
[C---:B------:R-:W-:Y:S01]  /*83d0*/  FFMA R249, R87.reuse, R47, R84 ;  /* 0x0000002f57f97223 */ /* 0x040fe20000000054 */
[C---:B------:R-:W-:Y:S01]  /*83e0*/  FFMA R251, R87.reuse, R63, R90 ;  /* 0x0000003f57fb7223 */ /* 0x040fe2000000005a */
[----:B------:R-:W4:Y:S01]  /*83f0*/  LDS.128 R52, [R156+0x60] ;  /* 0x000060009c347984 */ /* 0x000f220000000c00 */
        /* <DEDUP_REMOVED lines=9> */
[----:B------:R-:W5:Y:S01]  /*8490*/  LDS.128 R84, [R146.X4+UR5+0x160] ;  /* 0x0001600592547984 */ /* 0x000f620008004c00 */
        /* <DEDUP_REMOVED lines=15> */
[----:B------:R-:W1:Y:S01]  /*8590*/  LDS.128 R76, [R146.X4+UR5+0x260] ;  /* 0x00026005924c7984 */ /* 0x000e620008004c00 */
        /* <DEDUP_REMOVED lines=9> */
[----:B--2---:R-:W-:Y:S01]  /*8630*/  FFMA R46, R72, R40, R175 ;  /* 0x00000028482e7223 */ /* 0x004fe200000000af */
[C---:B------:R-:W-:Y:S01]  /*8640*/  FFMA R103, R83.reuse, R63, R62 ;  /* 0x0000003f53677223 */ /* 0x040fe2000000003e */
[----:B------:R-:W-:Y:S01]  /*8650*/  FFMA R70, R82, R70, R69 ;  /* 0x0000004652467223 */ /* 0x000fe20000000045 */
[----:B------:R-:W-:Y:S01]  /*8660*/  FFMA R119, R83, R67, R66 ;  /* 0x0000004353777223 */ /* 0x000fe20000000042 */
[----:B----4-:R-:W-:Y:S01]  /*8670*/  FFMA R44, R72, R52, R171 ;  /* 0x00000034482c7223 */ /* 0x010fe200000000ab */
[----:B------:R-:W-:Y:S01]  /*8680*/  FFMA R63, R73, R41, R46 ;  /* 0x00000029493f7223 */ /* 0x000fe2000000002e */
[----:B------:R-:W-:-:S02]  /*8690*/  FFMA R101, R83, R71, R70 ;  /* 0x0000004753657223 */ /* 0x000fc40000000046 */
[C---:B------:R-:W-:Y:S01]  /*86a0*/  FFMA R65, R73.reuse, R53, R44 ;  /* 0x0000003549417223 */ /* 0x040fe2000000002c */
[----:B---3--:R-:W-:Y:S01]  /*86b0*/  FFMA R60, R72, R48, R173 ;  /* 0x00000030483c7223 */ /* 0x008fe200000000ad */
[----:B------:R-:W2:Y:S01]  /*86c0*/  LDS.128 R44, [R146.X4+UR5+0x360] ;  /* 0x00036005922c7984 */ /* 0x000ea20008004c00 */
[C---:B------:R-:W-:Y:S02]  /*86d0*/  FFMA R62, R74.reuse, R42, R63 ;  /* 0x0000002a4a3e7223 */ /* 0x040fe4000000003f */
[----:B------:R-:W-:Y:S01]  /*86e0*/  FFMA R61, R73, R49, R60 ;  /* 0x00000031493d7223 */ /* 0x000fe2000000003c */
[----:B------:R-:W-:Y:S01]  /*86f0*/  FFMA R60, R74, R54, R65 ;  /* 0x000000364a3c7223 */ /* 0x000fe20000000041 */
[C---:B------:R-:W-:Y:S01]  /*8700*/  FFMA R173, R75.reuse, R43, R62 ;  /* 0x0000002b4bad7223 */ /* 0x040fe2000000003e */
[----:B-----5:R-:W-:Y:S01]  /*8710*/  FFMA R62, R84, R48, R111 ;  /* 0x00000030543e7223 */ /* 0x020fe2000000006f */
        /* <DEDUP_REMOVED lines=8> */
[----:B------:R-:W3:Y:S01]  /*87a0*/  LDS.128 R60, [R146.X4+UR5+0x1060] ;  /* 0x00106005923c7984 */ /* 0x000ee20008004c00 */
[----:B------:R-:W-:Y:S01]  /*87b0*/  FFMA R65, R85, R57, R64 ;  /* 0x0000003955417223 */ /* 0x000fe20000000040 */
[----:B------:R-:W-:Y:S01]  /*87c0*/  FFMA R64, R86, R42, R69 ;  /* 0x0000002a56407223 */ /* 0x000fe20000000045 */
[----:B------:R-:W-:Y:S01]  /*87d0*/  FFMA R72, R72, R56, R177 ;  /* 0x0000003848487223 */ /* 0x000fe200000000b1 */
[C---:B------:R-:W-:Y:S01]  /*87e0*/  FFMA R109, R87.reuse, R51, R66 ;  /* 0x00000033576d7223 */ /* 0x040fe20000000042 */
[----:B------:R-:W-:Y:S01]  /*87f0*/  FFMA R68, R86, R58, R65 ;  /* 0x0000003a56447223 */ /* 0x000fe20000000041 */
[----:B------:R-:W-:Y:S01]  /*8800*/  FFMA R111, R87, R43, R64 ;  /* 0x0000002b576f7223 */ /* 0x000fe20000000040 */
[----:B------:R-:W-:Y:S01]  /*8810*/  FFMA R73, R73, R57, R72 ;  /* 0x0000003949497223 */ /* 0x000fe20000000048 */
[C---:B-1----:R-:W-:Y:S01]  /*8820*/  FFMA R66, R76.reuse, R48, R181 ;  /* 0x000000304c427223 */ /* 0x042fe200000000b5 */
[----:B------:R-:W-:Y:S01]  /*8830*/  FFMA R64, R76, R40, R183 ;  /* 0x000000284c407223 */ /* 0x000fe200000000b7 */
        /* <DEDUP_REMOVED lines=24> */
[----:B------:R-:W2:Y:S01]  /*89c0*/  LDS.128 R68, [R146.X4+UR5+0x1260] ;  /* 0x0012600592447984 */ /* 0x000ea20008004c00 */
        /* <DEDUP_REMOVED lines=69> */
[----:B------:R-:W3:Y:S01]  /*8e20*/  LDS.128 R68, [R146.X4+UR5+0x2260] ;  /* 0x0022600592447984 */ /* 0x000ee20008004c00 */
        /* <DEDUP_REMOVED lines=26> */
[----:B------:R-:W-:Y:S01]  /*8fd0*/  FFMA R215, R63, R59, R74 ;  /* 0x0000003b3fd77223 */ /* 0x000fe2000000004a */
[C---:B------:R-:W-:Y:S01]  /*8fe0*/  FFMA R72, R64.reuse, R56, R219 ;  /* 0x0000003840487223 */ /* 0x040fe200000000db */
[C---:B------:R-:W-:Y:S01]  /*8ff0*/  FFMA R75, R65.reuse, R49, R62 ;  /* 0x00000031414b7223 */ /* 0x040fe2000000003e */
[----:B------:R-:W-:Y:S01]  /*9000*/  FFMA R77, R65, R41, R60 ;  /* 0x00000029414d7223 */ /* 0x000fe2000000003c */
[----:B------:R-:W-:Y:S01]  /*9010*/  FFMA R64, R64, R52, R221 ;  /* 0x0000003440407223 */ /* 0x000fe200000000dd */
[----:B------:R-:W2:Y:S01]  /*9020*/  LDS.128 R60, [R146.X4+UR5+0x3060] ;  /* 0x00306005923c7984 */ /* 0x000ea20008004c00 */
        /* <DEDUP_REMOVED lines=12> */
[C---:B---3--:R-:W-:Y:S01]  /*90f0*/  FFMA R72, R68.reuse, R56, R91 ;  /* 0x0000003844487223 */ /* 0x048fe2000000005b */
[C---:B------:R-:W-:Y:S01]  /*9100*/  FFMA R66, R68.reuse, R48, R223 ;  /* 0x0000003044427223 */ /* 0x040fe200000000df */
[C---:B------:R-:W-:Y:S01]  /*9110*/  FFMA R64, R68.reuse, R40, R89 ;  /* 0x0000002844407223 */ /* 0x040fe20000000059 */
[----:B------:R-:W3:Y:S01]  /*9120*/  LDS.128 R84, [R146.X4+UR5+0x3160] ;  /* 0x0031600592547984 */ /* 0x000ee20008004c00 */
        /* <DEDUP_REMOVED lines=26> */
[----:B------:R-:W1:Y:S01]  /*92d0*/  LDS.128 R76, [R146.X4+UR5+0x3260] ;  /* 0x00326005924c7984 */ /* 0x000e620008004c00 */
[C---:B------:R-:W-:Y:S01]  /*92e0*/  FFMA R237, R47.reuse, R55, R44 ;  /* 0x000000372fed7223 */ /* 0x040fe2000000002c */
[C---:B--2---:R-:W-:Y:S01]  /*92f0*/  FFMA R44, R60.reuse, R52, R245 ;  /* 0x000000343c2c7223 */ /* 0x044fe200000000f5 */
[C---:B------:R-:W-:Y:S01]  /*9300*/  FFMA R235, R47.reuse, R43, R46 ;  /* 0x0000002b2feb7223 */ /* 0x040fe2000000002e */
[C---:B------:R-:W-:Y:S01]  /*9310*/  FFMA R46, R60.reuse, R48, R243 ;  /* 0x000000303c2e7223 */ /* 0x040fe200000000f3 */
[C---:B------:R-:W-:Y:S01]  /*9320*/  FFMA R231, R47.reuse, R59, R66 ;  /* 0x0000003b2fe77223 */ /* 0x040fe20000000042 */
[----:B------:R-:W-:Y:S01]  /*9330*/  FFMA R233, R47, R51, R64 ;  /* 0x000000332fe97223 */ /* 0x000fe20000000040 */
[C---:B------:R-:W-:Y:S01]  /*9340*/  FFMA R65, R61.reuse, R53, R44 ;  /* 0x000000353d417223 */ /* 0x040fe2000000002c */
[C---:B------:R-:W-:Y:S01]  /*9350*/  FFMA R47, R61.reuse, R49, R46 ;  /* 0x000000313d2f7223 */ /* 0x040fe2000000002e */
[----:B------:R-:W-:Y:S01]  /*9360*/  FFMA R64, R60, R56, R239 ;  /* 0x000000383c407223 */ /* 0x000fe200000000ef */
[----:B------:R-:W2:Y:S01]  /*9370*/  LDS.128 R80, [R146.X4+UR5+0x3360] ;  /* 0x0033600592507984 */ /* 0x000ea20008004c00 */
[C---:B------:R-:W-:Y:S01]  /*9380*/  FFMA R44, R62.reuse, R54, R65 ;  /* 0x000000363e2c7223 */ /* 0x040fe20000000041 */
[----:B------:R-:W-:Y:S01]  /*9390*/  FFMA R46, R62, R50, R47 ;  /* 0x000000323e2e7223 */ /* 0x000fe2000000002f */
[-C--:B------:R-:W-:Y:S01]  /*93a0*/  FFMA R60, R60, R40.reuse, R241 ;  /* 0x000000283c3c7223 */ /* 0x080fe200000000f1 */
[----:B------:R-:W-:Y:S01]  /*93b0*/  FFMA R45, R61, R57, R64 ;  /* 0x000000393d2d7223 */ /* 0x000fe20000000040 */
[C---:B------:R-:W-:Y:S01]  /*93c0*/  FFMA R245, R63.reuse, R55, R44 ;  /* 0x000000373ff57223 */ /* 0x040fe2000000002c */
[----:B------:R-:W-:Y:S01]  /*93d0*/  FFMA R239, R63, R51, R46 ;  /* 0x000000333fef7223 */ /* 0x000fe2000000002e */
[C---:B---3--:R-:W-:Y:S01]  /*93e0*/  FFMA R44, R84.reuse, R40, R249 ;  /* 0x00000028542c7223 */ /* 0x048fe200000000f9 */
        /* <DEDUP_REMOVED lines=16> */
[----:B------:R-:W3:Y:S01]  /*94f0*/  LDS.128 R44, [R156+0x170] ;  /* 0x000170009c2c7984 */ /* 0x000ee20000000c00 */
[----:B------:R-:W-:Y:S01]  /*9500*/  FFMA R86, R86, R58, R85 ;  /* 0x0000003a56567223 */ /* 0x000fe20000000055 */
[C---:B------:R-:W-:Y:S01]  /*9510*/  FFMA R247, R87.reuse, R43, R84 ;  /* 0x0000002b57f77223 */ /* 0x040fe20000000054 */
[C---:B------:R-:W-:Y:S01]  /*9520*/  FFMA R249, R87.reuse, R51, R90 ;  /* 0x0000003357f97223 */ /* 0x040fe2000000005a */
[----:B------:R-:W4:Y:S01]  /*9530*/  LDS.128 R64, [R156+0x70] ;  /* 0x000070009c407984 */ /* 0x000f220000000c00 */
[C---:B------:R-:W-:Y:S01]  /*9540*/  FFMA R251, R87.reuse, R59, R86 ;  /* 0x0000003b57fb7223 */ /* 0x040fe20000000056 */
[C---:B-1----:R-:W-:Y:S01]  /*9550*/  FFMA R86, R76.reuse, R48, R123 ;  /* 0x000000304c567223 */ /* 0x042fe2000000007b */
[C---:B------:R-:W-:Y:S01]  /*9560*/  FFMA R84, R76.reuse, R40, R225 ;  /* 0x000000284c547223 */ /* 0x040fe200000000e1 */
[----:B------:R-:W1:Y:S01]  /*9570*/  LDS.128 R60, [R156+0x270] ;  /* 0x000270009c3c7984 */ /* 0x000e620000000c00 */
        /* <DEDUP_REMOVED lines=14> */
[C---:B--2---:R-:W-:Y:S01]  /*9660*/  FFMA R40, R80.reuse, R40, R117 ;  /* 0x0000002850287223 */ /* 0x044fe20000000075 */
[C---:B------:R-:W-:Y:S01]  /*9670*/  FFMA R121, R79.reuse, R59, R92 ;  /* 0x0000003b4f797223 */ /* 0x040fe2000000005c */
[C---:B------:R-:W-:Y:S01]  /*9680*/  FFMA R123, R79.reuse, R51, R90 ;  /* 0x000000334f7b7223 */ /* 0x040fe2000000005a */
[C---:B------:R-:W-:Y:S01]  /*9690*/  FFMA R225, R79.reuse, R43, R76 ;  /* 0x0000002b4fe17223 */ /* 0x040fe2000000004c */
[----:B------:R-:W-:Y:S01]  /*96a0*/  FFMA R229, R79, R55, R78 ;  /* 0x000000374fe57223 */ /* 0x000fe2000000004e */
[C---:B------:R-:W-:Y:S01]  /*96b0*/  FFMA R41, R81.reuse, R41, R40 ;  /* 0x0000002951297223 */ /* 0x040fe20000000028 */
[C---:B------:R-:W-:Y:S01]  /*96c0*/  FFMA R48, R80.reuse, R48, R103 ;  /* 0x0000003050307223 */ /* 0x040fe20000000067 */
[----:B------:R-:W2:Y:S01]  /*96d0*/  LDS.128 R76, [R146.X4+UR5+0x270] ;  /* 0x00027005924c7984 */ /* 0x000ea20008004c00 */
        /* <DEDUP_REMOVED lines=9> */
[----:B---3--:R-:W-:Y:S01]  /*9770*/  FFMA R42, R72, R44, R173 ;  /* 0x0000002c482a7223 */ /* 0x008fe200000000ad */
[C---:B------:R-:W-:Y:S01]  /*9780*/  FFMA R103, R83.reuse, R51, R50 ;  /* 0x0000003353677223 */ /* 0x040fe20000000032 */
[----:B------:R-:W-:Y:S01]  /*9790*/  FFMA R58, R82, R58, R57 ;  /* 0x0000003a523a7223 */ /* 0x000fe20000000039 */
[----:B------:R-:W-:Y:S01]  /*97a0*/  FFMA R119, R83, R55, R54 ;  /* 0x0000003753777223 */ /* 0x000fe20000000036 */
[----:B----4-:R-:W-:Y:S01]  /*97b0*/  FFMA R40, R72, R64, R171 ;  /* 0x0000004048287223 */ /* 0x010fe200000000ab */
[----:B------:R-:W-:Y:S01]  /*97c0*/  FFMA R51, R73, R45, R42 ;  /* 0x0000002d49337223 */ /* 0x000fe2000000002a */
[----:B------:R-:W-:-:S02]  /*97d0*/  FFMA R101, R83, R59, R58 ;  /* 0x0000003b53657223 */ /* 0x000fc4000000003a */
[C---:B------:R-:W-:Y:S01]  /*97e0*/  FFMA R53, R73.reuse, R65, R40 ;  /* 0x0000004149357223 */ /* 0x040fe20000000028 */
[----:B-1----:R-:W-:Y:S01]  /*97f0*/  FFMA R48, R72, R60, R175 ;  /* 0x0000003c48307223 */ /* 0x002fe200000000af */
[----:B------:R-:W1:Y:S01]  /*9800*/  LDS.128 R40, [R146.X4+UR5+0x370] ;  /* 0x0003700592287984 */ /* 0x000e620008004c00 */
        /* <DEDUP_REMOVED lines=21> */
[C---:B--2---:R-:W-:Y:S01]  /*9960*/  FFMA R54, R76.reuse, R60, R179 ;  /* 0x0000003c4c367223 */ /* 0x044fe200000000b3 */
[----:B------:R-:W-:Y:S01]  /*9970*/  FFMA R52, R76, R44, R181 ;  /* 0x0000002c4c347223 */ /* 0x000fe200000000b5 */
        /* <DEDUP_REMOVED lines=169> */
[----:B------:R-:W2:Y:S01]  /*a410*/  LDS.128 R76, [R146.X4+UR5+0x3270] ;  /* 0x00327005924c7984 */ /* 0x000ea20008004c00 */
        /* <DEDUP_REMOVED lines=39> */
[C---:B--2---:R-:W-:Y:S01]  /*a690*/  FFMA R86, R76.reuse, R60, R123 ;  /* 0x0000003c4c567223 */ /* 0x044fe2000000007b */
[C---:B------:R-:W-:Y:S01]  /*a6a0*/  FFMA R84, R76.reuse, R44, R225 ;  /* 0x0000002c4c547223 */ /* 0x040fe200000000e1 */
[----:B------:R-:W2:Y:S01]  /*a6b0*/  LDS.128 R48, [R156+0x280] ;  /* 0x000280009c307984 */ /* 0x000ea20000000c00 */
        /* <DEDUP_REMOVED lines=39> */
[----:B--2---:R-:W-:Y:S01]  /*a930*/  FFMA R60, R72, R48, R171 ;  /* 0x00000030483c7223 */ /* 0x004fe200000000ab */
        /* <DEDUP_REMOVED lines=1029> */
[----:B------:R-:W-:Y:S01]  /*e990*/  FFMA R52, R48, R68, R239 ;  /* 0x0000004430347223 */ /* 0x000fe200000000ef */
[C---:B------:R-:W-:Y:S01]  /*e9a0*/  FFMA R43, R49.reuse, R61, R42 ;  /* 0x0000003d312b7223 */ /* 0x040fe2000000002a */
[----:B------:R-:W1:Y:S01]  /*e9b0*/  LDS.128 R80, [R146.X4+UR5+0x33b0] ;  /* 0x0033b00592507984 */ /* 0x000e620008004c00 */
[----:B------:R-:W-:Y:S01]  /*e9c0*/  FFMA R40, R50, R66, R53 ;  /* 0x0000004232287223 */ /* 0x000fe20000000035 */
[----:B------:R-:W-:Y:S01]  /*e9d0*/  FFMA R48, R48, R44, R243 ;  /* 0x0000002c30307223 */ /* 0x000fe200000000f3 */
[----:B------:R-:W-:Y:S01]  /*e9e0*/  FFMA R42, R50, R62, R43 ;  /* 0x0000003e322a7223 */ /* 0x000fe2000000002b */
[----:B------:R-:W-:Y:S01]  /*e9f0*/  FFMA R41, R49, R69, R52 ;  /* 0x0000004531297223 */ /* 0x000fe20000000034 */
[C---:B------:R-:W-:Y:S01]  /*ea00*/  FFMA R245, R51.reuse, R67, R40 ;  /* 0x0000004333f57223 */ /* 0x040fe20000000028 */
[C---:B---3--:R-:W-:Y:S01]  /*ea10*/  FFMA R40, R84.reuse, R44, R251 ;  /* 0x0000002c54287223 */ /* 0x048fe200000000fb */
[----:B------:R-:W-:Y:S01]  /*ea20*/  FFMA R239, R51, R63, R42 ;  /* 0x0000003f33ef7223 */ /* 0x000fe2000000002a */
        /* <DEDUP_REMOVED lines=19> */
[C---:B--2---:R-:W-:Y:S01]  /*eb60*/  FFMA R84, R76.reuse, R44, R225 ;  /* 0x0000002c4c547223 */ /* 0x044fe200000000e1 */
[----:B------:R-:W2:Y:S01]  /*eb70*/  LDS.128 R52, [R156+0xc0] ;  /* 0x0000c0009c347984 */ /* 0x000ea20000000c00 */
[C---:B------:R-:W-:Y:S01]  /*eb80*/  FFMA R247, R87.reuse, R71, R86 ;  /* 0x0000004757f77223 */ /* 0x040fe20000000056 */
[C---:B------:R-:W-:Y:S01]  /*eb90*/  FFMA R86, R76.reuse, R60, R123 ;  /* 0x0000003c4c567223 */ /* 0x040fe2000000007b */
[C---:B------:R-:W-:Y:S01]  /*eba0*/  FFMA R251, R87.reuse, R63, R90 ;  /* 0x0000003f57fb7223 */ /* 0x040fe2000000005a */
[----:B------:R-:W4:Y:S01]  /*ebb0*/  LDS.128 R48, [R156+0x2c0] ;  /* 0x0002c0009c307984 */ /* 0x000f220000000c00 */
        /* <DEDUP_REMOVED lines=31> */
[----:B---3--:R-:W-:Y:S01]  /*edb0*/  FFMA R46, R72, R40, R175 ;  /* 0x00000028482e7223 */ /* 0x008fe200000000af */
[C---:B------:R-:W-:Y:S01]  /*edc0*/  FFMA R103, R83.reuse, R63, R62 ;  /* 0x0000003f53677223 */ /* 0x040fe2000000003e */
[----:B------:R-:W-:Y:S01]  /*edd0*/  FFMA R70, R82, R70, R69 ;  /* 0x0000004652467223 */ /* 0x000fe20000000045 */
[----:B------:R-:W-:Y:S01]  /*ede0*/  FFMA R119, R83, R67, R66 ;  /* 0x0000004353777223 */ /* 0x000fe20000000042 */
[C---:B--2---:R-:W-:Y:S01]  /*edf0*/  FFMA R44, R72.reuse, R52, R171 ;  /* 0x00000034482c7223 */ /* 0x044fe200000000ab */
[----:B------:R-:W-:Y:S01]  /*ee00*/  FFMA R63, R73, R41, R46 ;  /* 0x00000029493f7223 */ /* 0x000fe2000000002e */
[----:B------:R-:W-:Y:S01]  /*ee10*/  FFMA R101, R83, R71, R70 ;  /* 0x0000004753657223 */ /* 0x000fe20000000046 */
[----:B----4-:R-:W-:Y:S01]  /*ee20*/  FFMA R60, R72, R48, R173 ;  /* 0x00000030483c7223 */ /* 0x010fe200000000ad */
[C---:B------:R-:W-:Y:S01]  /*ee30*/  FFMA R65, R73.reuse, R53, R44 ;  /* 0x0000003549417223 */ /* 0x040fe2000000002c */
[C---:B------:R-:W-:Y:S01]  /*ee40*/  FFMA R62, R74.reuse, R42, R63 ;  /* 0x0000002a4a3e7223 */ /* 0x040fe2000000003f */
[----:B------:R-:W2:Y:S01]  /*ee50*/  LDS.128 R44, [R146.X4+UR5+0x3c0] ;  /* 0x0003c005922c7984 */ /* 0x000ea20008004c00 */
        /* <DEDUP_REMOVED lines=35> */
[----:B------:R-:W-:Y:S01]  /*f090*/  FFMA R181, R79, R43, R68 ;  /* 0x0000002b4fb57223 */ /* 0x000fe20000000044 */
[-C--:B------:R-:W-:Y:S01]  /*f0a0*/  FFMA R177, R75, R59.reuse, R74 ;  /* 0x0000003b4bb17223 */ /* 0x080fe2000000004a */
[----:B------:R-:W-:Y:S01]  /*f0b0*/  FFMA R179, R79, R59, R72 ;  /* 0x0000003b4fb37223 */ /* 0x000fe20000000048 */
        /* <DEDUP_REMOVED lines=85> */
[C---:B-1----:R-:W-:Y:S01]  /*f610*/  FFMA R46, R60.reuse, R48, R215 ;  /* 0x000000303c2e7223 */ /* 0x042fe200000000d7 */
        /* <DEDUP_REMOVED lines=9> */
[----:B------:R-:W-:Y:S01]  /*f6b0*/  FFMA R61, R61, R53, R60 ;  /* 0x000000353d3d7223 */ /* 0x000fe2000000003c */
[C---:B------:R-:W-:Y:S01]  /*f6c0*/  FFMA R60, R62.reuse, R42, R77 ;  /* 0x0000002a3e3c7223 */ /* 0x040fe2000000004d */
[----:B------:R-:W-:Y:S01]  /*f6d0*/  FFMA R74, R62, R58, R73 ;  /* 0x0000003a3e4a7223 */ /* 0x000fe20000000049 */
[----:B------:R-:W-:Y:S01]  /*f6e0*/  FFMA R84, R84, R52, R127 ;  /* 0x0000003454547223 */ /* 0x000fe2000000007f */
[----:B------:R-:W-:Y:S01]  /*f6f0*/  FFMA R62, R62, R54, R61 ;  /* 0x000000363e3e7223 */ /* 0x000fe2000000003d */
[C---:B------:R-:W-:Y:S01]  /*f700*/  FFMA R213, R63.reuse, R43, R60 ;  /* 0x0000002b3fd57223 */ /* 0x040fe2000000003c */
[C---:B--2---:R-:W-:Y:S01]  /*f710*/  FFMA R60, R64.reuse, R40, R95 ;  /* 0x00000028403c7223 */ /* 0x044fe2000000005f */
        /* <DEDUP_REMOVED lines=8> */
[----:B------:R-:W2:Y:S01]  /*f7a0*/  LDS.128 R60, [R146.X4+UR5+0x30c0] ;  /* 0x0030c005923c7984 */ /* 0x000ea20008004c00 */
[----:B------:R-:W-:Y:S01]  /*f7b0*/  FFMA R64, R64, R52, R221 ;  /* 0x0000003440407223 */ /* 0x000fe200000000dd */
[----:B------:R-:W-:Y:S01]  /*f7c0*/  FFMA R86, R86, R54, R85 ;  /* 0x0000003656567223 */ /* 0x000fe20000000055 */
[C---:B------:R-:W-:Y:S01]  /*f7d0*/  FFMA R73, R65.reuse, R57, R72 ;  /* 0x0000003941497223 */ /* 0x040fe20000000048 */
[C---:B------:R-:W-:Y:S01]  /*f7e0*/  FFMA R102, R66.reuse, R50, R75 ;  /* 0x0000003242667223 */ /* 0x040fe2000000004b */
[----:B------:R-:W-:Y:S01]  /*f7f0*/  FFMA R65, R65, R53, R64 ;  /* 0x0000003541417223 */ /* 0x000fe20000000040 */
[----:B------:R-:W-:Y:S01]  /*f800*/  FFMA R127, R87, R55, R86 ;  /* 0x00000037577f7223 */ /* 0x000fe20000000056 */
[C---:B------:R-:W-:Y:S01]  /*f810*/  FFMA R104, R66.reuse, R58, R73 ;  /* 0x0000003a42687223 */ /* 0x040fe20000000049 */
[----:B------:R-:W4:Y:S01]  /*f820*/  LDS.128 R84, [R146.X4+UR5+0x31c0] ;  /* 0x0031c00592547984 */ /* 0x000f220008004c00 */
[C---:B------:R-:W-:Y:S01]  /*f830*/  FFMA R100, R66.reuse, R42, R77 ;  /* 0x0000002a42647223 */ /* 0x040fe2000000004d */
[----:B------:R-:W-:Y:S01]  /*f840*/  FFMA R110, R66, R54, R65 ;  /* 0x00000036426e7223 */ /* 0x000fe20000000041 */
[C---:B------:R-:W-:Y:S01]  /*f850*/  FFMA R104, R67.reuse, R59, R104 ;  /* 0x0000003b43687223 */ /* 0x040fe20000000068 */
[C---:B------:R-:W-:Y:S01]  /*f860*/  FFMA R102, R67.reuse, R51, R102 ;  /* 0x0000003343667223 */ /* 0x040fe20000000066 */
[C---:B------:R-:W-:Y:S01]  /*f870*/  FFMA R100, R67.reuse, R43, R100 ;  /* 0x0000002b43647223 */ /* 0x040fe20000000064 */
[C---:B---3--:R-:W-:Y:S01]  /*f880*/  FFMA R72, R68.reuse, R56, R89 ;  /* 0x0000003844487223 */ /* 0x048fe20000000059 */
        /* <DEDUP_REMOVED lines=8> */
[C---:B-1----:R-:W-:Y:S01]  /*f910*/  FFMA R68, R44.reuse, R56, R233 ;  /* 0x000000382c447223 */ /* 0x042fe200000000e9 */
[----:B------:R-:W-:Y:S01]  /*f920*/  FFMA R66, R44, R48, R231 ;  /* 0x000000302c427223 */ /* 0x000fe200000000e7 */
        /* <DEDUP_REMOVED lines=25> */
[----:B------:R-:W2:Y:S01]  /*fac0*/  LDS.128 R80, [R146.X4+UR5+0x33c0] ;  /* 0x0033c00592507984 */ /* 0x000ea20008004c00 */
[----:B------:R-:W-:Y:S01]  /*fad0*/  FFMA R46, R62, R50, R47 ;  /* 0x000000323e2e7223 */ /* 0x000fe2000000002f */
[C---:B------:R-:W-:Y:S01]  /*fae0*/  FFMA R45, R61.reuse, R57, R68 ;  /* 0x000000393d2d7223 */ /* 0x040fe20000000044 */
[----:B------:R-:W-:Y:S01]  /*faf0*/  FFMA R61, R61, R41, R60 ;  /* 0x000000293d3d7223 */ /* 0x000fe2000000003c */
[C---:B------:R-:W-:Y:S01]  /*fb00*/  FFMA R243, R63.reuse, R55, R44 ;  /* 0x000000373ff37223 */ /* 0x040fe2000000002c */
[----:B------:R-:W-:Y:S01]  /*fb10*/  FFMA R91, R63, R51, R46 ;  /* 0x000000333f5b7223 */ /* 0x000fe2000000002e */
[C---:B----4-:R-:W-:Y:S01]  /*fb20*/  FFMA R88, R84.reuse, R52, R88 ;  /* 0x0000003454587223 */ /* 0x050fe20000000058 */
[C---:B------:R-:W-:Y:S01]  /*fb30*/  FFMA R44, R84.reuse, R40, R249 ;  /* 0x00000028542c7223 */ /* 0x040fe200000000f9 */
[----:B------:R-:W-:Y:S01]  /*fb40*/  FFMA R46, R84, R48, R251 ;  /* 0x00000030542e7223 */ /* 0x000fe200000000fb */
        /* <DEDUP_REMOVED lines=17> */
[-C--:B------:R-:W-:Y:S01]  /*fc60*/  FFMA R185, R79, R55.reuse, R78 ;  /* 0x000000374fb97223 */ /* 0x080fe2000000004e */
[----:B------:R-:W-:Y:S01]  /*fc70*/  LDS.128 R44, [R146.X4+UR5+0xd0] ;  /* 0x0000d005922c7984 */ /* 0x000fe20008004c00 */
[----:B------:R-:W-:Y:S01]  /*fc80*/  FFMA R86, R86, R58, R85 ;  /* 0x0000003a56567223 */ /* 0x000fe20000000055 */
[C---:B------:R-:W-:Y:S01]  /*fc90*/  FFMA R241, R87.reuse, R55, R84 ;  /* 0x0000003757f17223 */ /* 0x040fe20000000054 */
[C---:B-1----:R-:W-:Y:S01]  /*fca0*/  FFMA R84, R64.reuse, R40, R225 ;  /* 0x0000002840547223 */ /* 0x042fe200000000e1 */
[----:B------:R-:W1:Y:S01]  /*fcb0*/  LDS.128 R60, [R156+0xd0] ;  /* 0x0000d0009c3c7984 */ /* 0x000e620000000c00 */
[C---:B------:R-:W-:Y:S01]  /*fcc0*/  FFMA R221, R87.reuse, R59, R86 ;  /* 0x0000003b57dd7223 */ /* 0x040fe20000000056 */
[C---:B------:R-:W-:Y:S01]  /*fcd0*/  FFMA R86, R64.reuse, R48, R123 ;  /* 0x0000003040567223 */ /* 0x040fe2000000007b */
[C---:B------:R-:W-:Y:S01]  /*fce0*/  FFMA R227, R87.reuse, R43, R88 ;  /* 0x0000002b57e37223 */ /* 0x040fe20000000058 */
        /* <DEDUP_REMOVED lines=13> */
[C---:B------:R-:W-:Y:S01]  /*fdc0*/  FFMA R64, R66.reuse, R42, R107 ;  /* 0x0000002a42407223 */ /* 0x040fe2000000006b */
[----:B------:R-:W-:Y:S01]  /*fdd0*/  FFMA R66, R66, R54, R65 ;  /* 0x0000003642427223 */ /* 0x000fe20000000041 */
[C---:B------:R-:W-:Y:S01]  /*fde0*/  FFMA R93, R67.reuse, R59, R112 ;  /* 0x0000003b435d7223 */ /* 0x040fe20000000070 */
[C---:B------:R-:W-:Y:S01]  /*fdf0*/  FFMA R95, R67.reuse, R51, R88 ;  /* 0x00000033435f7223 */ /* 0x040fe20000000058 */
[C---:B------:R-:W-:Y:S01]  /*fe00*/  FFMA R107, R67.reuse, R43, R64 ;  /* 0x0000002b436b7223 */ /* 0x040fe20000000040 */
[----:B------:R-:W-:Y:S01]  /*fe10*/  FFMA R113, R67, R55, R66 ;  /* 0x0000003743717223 */ /* 0x000fe20000000042 */
[C---:B--2---:R-:W-:Y:S01]  /*fe20*/  FFMA R40, R80.reuse, R40, R117 ;  /* 0x0000002850287223 */ /* 0x044fe20000000075 */
        /* <DEDUP_REMOVED lines=17> */
[----:B---3--:R-:W-:-:S02]  /*ff40*/  FFMA R42, R44, R68, R173 ;  /* 0x000000442c2a7223 */ /* 0x008fc400000000ad */
[C---:B------:R-:W-:Y:S01]  /*ff50*/  FFMA R53, R45.reuse, R61, R40 ;  /* 0x0000003d2d357223 */ /* 0x040fe20000000028 */
        /* <DEDUP_REMOVED lines=25> */
[C---:B------:R-:W-:Y:S01]  /*100f0*/  FFMA R52, R86.reuse, R78, R49 ;  /* 0x0000004e56347223 */ /* 0x040fe20000000031 */
[----:B------:R-:W-:Y:S01]  /*10100*/  FFMA R86, R86, R62, R85 ;  /* 0x0000003e56567223 */ /* 0x000fe20000000055 */
[C---:B------:R-:W-:Y:S01]  /*10110*/  FFMA R109, R87.reuse, R75, R50 ;  /* 0x0000004b576d7223 */ /* 0x040fe20000000032 */
[C---:B------:R-:W-:Y:S01]  /*10120*/  FFMA R85, R87.reuse, R71, R48 ;  /* 0x0000004757557223 */ /* 0x040fe20000000030 */
[C---:B--2---:R-:W-:Y:S01]  /*10130*/  FFMA R50, R64.reuse, R72, R183 ;  /* 0x0000004840327223 */ /* 0x044fe200000000b7 */
        /* <DEDUP_REMOVED lines=13> */
[C---:B-1----:R-:W-:Y:S01]  /*10210*/  FFMA R52, R40.reuse, R68, R187 ;  /* 0x0000004428347223 */ /* 0x042fe200000000bb */
        /* <DEDUP_REMOVED lines=11> */
[----:B------:R-:W1:Y:S01]  /*102d0*/  LDS.128 R52, [R146.X4+UR5+0x12d0] ;  /* 0x0012d00592347984 */ /* 0x000e620008004c00 */
[C---:B------:R-:W-:Y:S01]  /*102e0*/  FFMA R80, R42.reuse, R78, R57 ;  /* 0x0000004e2a507223 */ /* 0x040fe20000000039 */
[C---:B------:R-:W-:Y:S01]  /*102f0*/  FFMA R56, R42.reuse, R74, R59 ;  /* 0x0000004a2a387223 */ /* 0x040fe2000000003b */
[----:B------:R-:W-:Y:S01]  /*10300*/  FFMA R82, R42, R62, R41 ;  /* 0x0000003e2a527223 */ /* 0x000fe20000000029 */
[C---:B------:R-:W-:Y:S01]  /*10310*/  FFMA R129, R43.reuse, R71, R40 ;  /* 0x000000472b817223 */ /* 0x040fe20000000028 */
[C---:B------:R-:W-:Y:S01]  /*10320*/  FFMA R80, R43.reuse, R79, R80 ;  /* 0x0000004f2b507223 */ /* 0x040fe20000000050 */
        /* <DEDUP_REMOVED lines=88> */
[----:B------:R-:W-:Y:S01]  /*108b0*/  FFMA R110, R48, R60, R110 ;  /* 0x0000003c306e7223 */ /* 0x000fe2000000006e */
        /* <DEDUP_REMOVED lines=29> */
[C---:B--2---:R-:W-:Y:S01]  /*10a90*/  FFMA R50, R40.reuse, R76, R235 ;  /* 0x0000004c28327223 */ /* 0x044fe200000000eb */
        /* <DEDUP_REMOVED lines=15> */
[----:B------:R-:W-:Y:S01]  /*10b90*/  FFMA R40, R42, R62, R53 ;  /* 0x0000003e2a287223 */ /* 0x000fe20000000035 */
[----:B-1----:R-:W-:Y:S01]  /*10ba0*/  FFMA R52, R44, R76, R89 ;  /* 0x0000004c2c347223 */ /* 0x002fe20000000059 */
        /* <DEDUP_REMOVED lines=16> */
[C---:B---3--:R-:W-:Y:S01]  /*10cb0*/  FFMA R44, R56.reuse, R72, R223 ;  /* 0x00000048382c7223 */ /* 0x048fe200000000df */
        /* <DEDUP_REMOVED lines=12> */
[----:B------:R-:W-:Y:S01]  /*10d80*/  LDS.128 R88, [R156+0xe0] ;  /* 0x0000e0009c587984 */ /* 0x000fe20000000c00 */
[----:B------:R-:W-:Y:S01]  /*10d90*/  FFMA R251, R67, R63, R66 ;  /* 0x0000003f43fb7223 */ /* 0x000fe20000000042 */
[C---:B------:R-:W-:Y:S01]  /*10da0*/  FFMA R56, R58.reuse, R62, R45 ;  /* 0x0000003e3a387223 */ /* 0x040fe2000000002d */
[----:B------:R-:W-:Y:S01]  /*10db0*/  FFMA R175, R47, R71, R46 ;  /* 0x000000472faf7223 */ /* 0x000fe2000000002e */
[----:B------:R-:W3:Y:S01]  /*10dc0*/  LDS.128 R40, [R146.X4+UR5+0xe0] ;  /* 0x0000e00592287984 */ /* 0x000ee20008004c00 */
        /* <DEDUP_REMOVED lines=10> */
[----:B------:R-:W-:Y:S01]  /*10e70*/  FFMA R107, R49, R69, R56 ;  /* 0x00000045316b7223 */ /* 0x000fe20000000038 */
[----:B------:R-:W5:Y:S01]  /*10e80*/  LDS.128 R44, [R156+0x3e0] ;  /* 0x0003e0009c2c7984 */ /* 0x000f620000000c00 */
[C---:B------:R-:W-:Y:S01]  /*10e90*/  FFMA R94, R48.reuse, R76, R93 ;  /* 0x0000004c305e7223 */ /* 0x040fe2000000005d */
[----:B------:R-:W-:-:S02]  /*10ea0*/  FFMA R48, R48, R60, R113 ;  /* 0x0000003c30307223 */ /* 0x000fc40000000071 */
[----:B------:R-:W5:Y:S01]  /*10eb0*/  LDS.128 R56, [R146.X4+UR5+0x1e0] ;  /* 0x0001e00592387984 */ /* 0x000f620008004c00 */
        /* <DEDUP_REMOVED lines=27> */
[C---:B--2---:R-:W-:Y:S01]  /*11070*/  FFMA R54, R40.reuse, R64, R225 ;  /* 0x0000004028367223 */ /* 0x044fe200000000e1 */
[----:B------:R-:W-:Y:S01]  /*11080*/  FFMA R69, R41, R89, R52 ;  /* 0x0000005929457223 */ /* 0x000fe20000000034 */
[----:B------:R-:W-:Y:S01]  /*11090*/  FFMA R213, R55, R75, R74 ;  /* 0x0000004b37d57223 */ /* 0x000fe2000000004a */
[----:B----4-:R-:W-:Y:S01]  /*110a0*/  FFMA R60, R40, R100, R229 ;  /* 0x00000064283c7223 */ /* 0x010fe200000000e5 */
[----:B------:R-:W-:-:S02]  /*110b0*/  FFMA R63, R41, R65, R54 ;  /* 0x00000041293f7223 */ /* 0x000fc40000000036 */
[----:B------:R-:W2:Y:S01]  /*110c0*/  LDS.128 R52, [R146.X4+UR5+0x3e0] ;  /* 0x0003e00592347984 */ /* 0x000ea20008004c00 */
        /* <DEDUP_REMOVED lines=14> */
[----:B------:R-:W-:Y:S01]  /*111b0*/  FFMA R69, R57, R65, R40 ;  /* 0x0000004139457223 */ /* 0x000fe20000000028 */
[C---:B------:R-:W-:Y:S01]  /*111c0*/  FFMA R60, R56.reuse, R44, R111 ;  /* 0x0000002c383c7223 */ /* 0x040fe2000000006f */
[----:B------:R-:W3:Y:S01]  /*111d0*/  LDS.128 R40, [R146.X4+UR5+0x10e0] ;  /* 0x0010e00592287984 */ /* 0x000ee20008004c00 */
[----:B------:R-:W-:-:S02]  /*111e0*/  FFMA R56, R56, R88, R87 ;  /* 0x0000005838387223 */ /* 0x000fc40000000057 */
[C---:B------:R-:W-:Y:S01]  /*111f0*/  FFMA R61, R57.reuse, R45, R60 ;  /* 0x0000002d393d7223 */ /* 0x040fe2000000003c */
[C---:B------:R-:W-:Y:S01]  /*11200*/  FFMA R60, R58.reuse, R102, R63 ;  /* 0x000000663a3c7223 */ /* 0x040fe2000000003f */
[----:B------:R-:W-:Y:S01]  /*11210*/  FFMA R57, R57, R89, R56 ;  /* 0x0000005939397223 */ /* 0x000fe20000000038 */
[C---:B------:R-:W-:Y:S01]  /*11220*/  FFMA R56, R58.reuse, R66, R69 ;  /* 0x000000423a387223 */ /* 0x040fe20000000045 */
[----:B------:R-:W-:Y:S01]  /*11230*/  FFMA R62, R58, R46, R61 ;  /* 0x0000002e3a3e7223 */ /* 0x000fe2000000003d */
[C---:B------:R-:W-:Y:S01]  /*11240*/  FFMA R109, R59.reuse, R103, R60 ;  /* 0x000000673b6d7223 */ /* 0x040fe2000000003c */
[----:B-1----:R-:W-:Y:S01]  /*11250*/  FFMA R60, R48, R44, R249 ;  /* 0x0000002c303c7223 */ /* 0x002fe200000000f9 */
[----:B------:R-:W-:Y:S01]  /*11260*/  FFMA R68, R58, R90, R57 ;  /* 0x0000005a3a447223 */ /* 0x000fe20000000039 */
[----:B------:R-:W-:Y:S01]  /*11270*/  FFMA R111, R59, R47, R62 ;  /* 0x0000002f3b6f7223 */ /* 0x000fe2000000003e */
[C---:B------:R-:W-:Y:S01]  /*11280*/  FFMA R58, R48.reuse, R100, R247 ;  /* 0x00000064303a7223 */ /* 0x040fe200000000f7 */
[----:B------:R-:W-:Y:S01]  /*11290*/  FFMA R57, R49, R45, R60 ;  /* 0x0000002d31397223 */ /* 0x000fe2000000003c */
[C---:B------:R-:W-:Y:S01]  /*112a0*/  FFMA R71, R59.reuse, R67, R56 ;  /* 0x000000433b477223 */ /* 0x040fe20000000038 */
[----:B------:R-:W1:Y:S01]  /*112b0*/  LDS.128 R60, [R146.X4+UR5+0x11e0] ;  /* 0x0011e005923c7984 */ /* 0x000e620008004c00 */
        /* <DEDUP_REMOVED lines=12> */
[C---:B--2---:R-:W-:Y:S01]  /*11380*/  FFMA R80, R52.reuse, R44, R80 ;  /* 0x0000002c34507223 */ /* 0x044fe20000000050 */
[----:B------:R-:W2:Y:S01]  /*11390*/  LDS.128 R56, [R146.X4+UR5+0x12e0] ;  /* 0x0012e00592387984 */ /* 0x000ea20008004c00 */
        /* <DEDUP_REMOVED lines=10> */
[C---:B---3--:R-:W-:Y:S01]  /*11440*/  FFMA R116, R40.reuse, R44, R116 ;  /* 0x0000002c28747223 */ /* 0x048fe20000000074 */
        /* <DEDUP_REMOVED lines=13> */
[----:B------:R-:W-:Y:S01]  /*11520*/  FFMA R52, R42, R102, R51 ;  /* 0x000000662a347223 */ /* 0x000fe20000000033 */
[C---:B------:R-:W-:Y:S01]  /*11530*/  FFMA R53, R41.reuse, R89, R120 ;  /* 0x0000005929357223 */ /* 0x040fe20000000078 */
[----:B------:R-:W3:Y:S01]  /*11540*/  LDS.128 R48, [R146.X4+UR5+0x13e0] ;  /* 0x0013e00592307984 */ /* 0x000ee20008004c00 */
[----:B------:R-:W-:Y:S01]  /*11550*/  FFMA R41, R41, R65, R112 ;  /* 0x0000004129297223 */ /* 0x000fe20000000070 */
[----:B-1----:R-:W-:Y:S01]  /*11560*/  FFMA R126, R60, R44, R126 ;  /* 0x0000002c3c7e7223 */ /* 0x002fe2000000007e */
        /* <DEDUP_REMOVED lines=16> */
[C---:B--2---:R-:W-:Y:S01]  /*11670*/  FFMA R162, R56.reuse, R88, R162 ;  /* 0x0000005838a27223 */ /* 0x044fe200000000a2 */
[C---:B------:R-:W-:Y:S01]  /*11680*/  FFMA R130, R56.reuse, R64, R130 ;  /* 0x0000004038827223 */ /* 0x040fe20000000082 */
[----:B------:R-:W-:Y:S01]  /*11690*/  FFMA R158, R56, R100, R158 ;  /* 0x00000064389e7223 */ /* 0x000fe2000000009e */
        /* <DEDUP_REMOVED lines=23> */
[C---:B------:R-:W-:Y:S01]  /*11810*/  FFMA R74, R48.reuse, R44, R105 ;  /* 0x0000002c304a7223 */ /* 0x040fe20000000069 */
[----:B------:R-:W-:Y:S01]  /*11820*/  FFMA R112, R59, R91, R112 ;  /* 0x0000005b3b707223 */ /* 0x000fe20000000070 */
        /* <DEDUP_REMOVED lines=12> */
[C---:B-1----:R-:W-:Y:S01]  /*118f0*/  FFMA R92, R40.reuse, R44, R92 ;  /* 0x0000002c285c7223 */ /* 0x042fe2000000005c */
[C---:B------:R-:W-:Y:S01]  /*11900*/  FFMA R86, R40.reuse, R100, R86 ;  /* 0x0000006428567223 */ /* 0x040fe20000000056 */
[C---:B------:R-:W-:Y:S01]  /*11910*/  FFMA R84, R40.reuse, R64, R84 ;  /* 0x0000004028547223 */ /* 0x040fe20000000054 */
[C---:B------:R-:W-:Y:S01]  /*11920*/  FFMA R235, R51.reuse, R47, R94 ;  /* 0x0000002f33eb7223 */ /* 0x040fe2000000005e */
[C---:B------:R-:W-:Y:S01]  /*11930*/  FFMA R233, R51.reuse, R103, R74 ;  /* 0x0000006733e97223 */ /* 0x040fe2000000004a */
[C---:B------:R-:W-:Y:S01]  /*11940*/  FFMA R249, R51.reuse, R67, R48 ;  /* 0x0000004333f97223 */ /* 0x040fe20000000030 */
[----:B------:R-:W-:Y:S01]  /*11950*/  FFMA R116, R51, R91, R116 ;  /* 0x0000005b33747223 */ /* 0x000fe20000000074 */
        /* <DEDUP_REMOVED lines=15> */
[----:B---3--:R-:W-:-:S03]  /*11a50*/  FFMA R70, R128, R60, R70 ;  /* 0x0000003c80467223 */ /* 0x008fc60000000046 */
[C---:B------:R-:W-:Y:S01]  /*11a60*/  FFMA R43, R129.reuse, R53, R42 ;  /* 0x00000035812b7223 */ /* 0x040fe2000000002a */
[C---:B----4-:R-:W-:Y:S01]  /*11a70*/  FFMA R40, R128.reuse, R80, R73 ;  /* 0x0000005080287223 */ /* 0x050fe20000000049 */
[C---:B------:R-:W-:Y:S01]  /*11a80*/  FFMA R41, R129.reuse, R61, R70 ;  /* 0x0000003d81297223 */ /* 0x040fe20000000046 */
[----:B-----5:R-:W-:Y:S02]  /*11a90*/  FFMA R72, R128, R76, R72 ;  /* 0x0000004c80487223 */ /* 0x020fe40000000048 */
[C---:B------:R-:W-:Y:S01]  /*11aa0*/  FFMA R97, R129.reuse, R81, R40 ;  /* 0x0000005181617223 */ /* 0x040fe20000000028 */
[C---:B------:R-:W-:Y:S01]  /*11ab0*/  FFMA R40, R130.reuse, R54, R43 ;  /* 0x0000003682287223 */ /* 0x040fe2000000002b */
[C---:B------:R-:W-:Y:S01]  /*11ac0*/  FFMA R42, R130.reuse, R62, R41 ;  /* 0x0000003e822a7223 */ /* 0x040fe20000000029 */
[----:B------:R-:W-:Y:S01]  /*11ad0*/  FFMA R129, R129, R77, R72 ;  /* 0x0000004d81817223 */ /* 0x000fe20000000048 */
[----:B------:R-:W-:Y:S01]  /*11ae0*/  FFMA R128, R130, R82, R97 ;  /* 0x0000005282807223 */ /* 0x000fe20000000061 */
        /* <DEDUP_REMOVED lines=9> */
[----:B------:R-:W-:-:S02]  /*11b80*/  FFMA R70, R56, R76, R111 ;  /* 0x0000004c38467223 */ /* 0x000fc4000000006f */
        /* <DEDUP_REMOVED lines=17> */
[C---:B------:R-:W-:Y:S01]  /*11ca0*/  FFMA R57, R49.reuse, R77, R68 ;  /* 0x0000004d31397223 */ /* 0x040fe20000000044 */
[C---:B------:R-:W-:Y:S01]  /*11cb0*/  FFMA R59, R49.reuse, R61, R58 ;  /* 0x0000003d313b7223 */ /* 0x040fe2000000003a */
[----:B------:R-:W1:Y:S01]  /*11cc0*/  LDS.128 R68, [R146.X4+UR5+0x11f0] ;  /* 0x0011f00592447984 */ /* 0x000e620008004c00 */
        /* <DEDUP_REMOVED lines=217> */
[----:B------:R-:W2:Y:S01]  /*12a60*/  LDS.128 R48, [R146.X4+UR5+0x23f0] ;  /* 0x0023f00592307984 */ /* 0x000ea20008004c00 */
        /* <DEDUP_REMOVED lines=27> */
[C---:B-1----:R-:W-:Y:S01]  /*12c20*/  FFMA R42, R68.reuse, R60, R187 ;  /* 0x0000003c442a7223 */ /* 0x042fe200000000bb */
        /* <DEDUP_REMOVED lines=67> */
[----:B------:R-:W-:-:S02]  /*13060*/  FFMA R44, R43, R83, R42 ;  /* 0x000000532b2c7223 */ /* 0x000fc4000000002a */
[----:B------:R2:W3:Y:S01]  /*13070*/  LDS.128 R40, [R146.X4+UR5+0x33f0] ;  /* 0x0033f00592287984 */ /* 0x0004e20008004c00 */
[C---:B-1----:R-:W-:Y:S01]  /*13080*/  FFMA R116, R100.reuse, R80, R223 ;  /* 0x0000005064747223 */ /* 0x042fe200000000df */
[C---:B------:R-:W-:Y:S01]  /*13090*/  FFMA R118, R100.reuse, R52, R199 ;  /* 0x0000003464767223 */ /* 0x040fe200000000c7 */
[C---:B------:R-:W-:Y:S01]  /*130a0*/  FFMA R124, R100.reuse, R60, R219 ;  /* 0x0000003c647c7223 */ /* 0x040fe200000000db */
[----:B------:R-:W-:-:S01]  /*130b0*/  FFMA R100, R100, R76, R221 ;  /* 0x0000004c64647223 */ /* 0x000fc200000000dd */
[----:B--2---:R-:W-:Y:S01]  /*130c0*/  SEL R144, R144, RZ, !P1 ;  /* 0x000000ff90907207 */ /* 0x004fe20004800000 */
[----:B------:R-:W-:Y:S06]  /*130d0*/  BAR.SYNC 0x0 ;  /* 0x0000000000007b1d */ /* 0x000fec0000000000 */
[----:B------:R-:W-:Y:S01]  /*130e0*/  IADD3 R68, P1, R0, UR6, RZ ;  /* 0x0000000600447c10 */ /* 0x000fe2000ff3e0ff */
[----:B------:R-:W-:Y:S01]  /*130f0*/  UIADD3 UR4, UR4, 0x1, URZ ;  /* 0x0000000104047890 */ /* 0x000fe2000fffe03f */
[----:B------:R-:W-:Y:S01]  /*13100*/  IADD3 R70, P2, R2, UR6, RZ ;  /* 0x0000000602467c10 */ /* 0x000fe2000ff5e0ff */
[C---:B---3--:R-:W-:Y:S01]  /*13110*/  FFMA R76, R40.reuse, R76, R125 ;  /* 0x0000004c284c7223 */ /* 0x048fe2000000007d */
[----:B------:R-:W-:Y:S01]  /*13120*/  IADD3.X R69, R3, UR7, RZ, P1, !PT ;  /* 0x0000000703457c10 */ /* 0x000fe20008ffe4ff */
[----:B------:R-:W-:Y:S01]  /*13130*/  FFMA R60, R40, R60, R117 ;  /* 0x0000003c283c7223 */ /* 0x000fe20000000075 */
[----:B------:R-:W-:Y:S01]  /*13140*/  IADD3 R170, P1, R4, UR6, RZ ;  /* 0x0000000604aa7c10 */ /* 0x000fe2000ff3e0ff */
[----:B------:R-:W-:Y:S01]  /*13150*/  FFMA R52, R40, R52, R127 ;  /* 0x0000003428347223 */ /* 0x000fe2000000007f */
[----:B------:R-:W-:Y:S01]  /*13160*/  LEA R179, R144, R169, 0xe ;  /* 0x000000a990b37211 */ /* 0x000fe200078e70ff */
[----:B------:R-:W-:Y:S01]  /*13170*/  FFMA R40, R40, R80, R119 ;  /* 0x0000005028287223 */ /* 0x000fe20000000077 */
[----:B------:R-:W-:Y:S01]  /*13180*/  IADD3.X R171, R7, UR7, RZ, P1, !PT ;  /* 0x0000000707ab7c10 */ /* 0x000fe20008ffe4ff */
[----:B------:R-:W-:Y:S01]  /*13190*/  UISETP.GE.AND UP0, UPT, UR4, 0x2, UPT ;  /* 0x000000020400788c */ /* 0x000fe2000bf06270 */
[----:B------:R-:W-:Y:S01]  /*131a0*/  IADD3 R172, P1, R6, UR6, RZ ;  /* 0x0000000606ac7c10 */ /* 0x000fe2000ff3e0ff */
[----:B------:R-:W-:Y:S01]  /*131b0*/  @!PT LDS RZ, [RZ] ;  /* 0x00000000fffff984 */ /* 0x000fe20000000800 */
[----:B------:R-:W-:Y:S01]  /*131c0*/  @!PT LDS RZ, [RZ] ;  /* 0x00000000fffff984 */ /* 0x000fe20000000800 */
[----:B------:R-:W-:Y:S01]  /*131d0*/  @!PT LDS RZ, [RZ] ;  /* 0x00000000fffff984 */ /* 0x000fe20000000800 */
[----:B------:R1:W-:Y:S01]  /*131e0*/  LDGSTS.E.BYPASS.128 [R179], [R68.64], P0 ;  /* 0x0000000044b37fae */ /* 0x0003e20008101c4a */
[----:B------:R-:W-:Y:S01]  /*131f0*/  LEA R181, R144, R167, 0xe ;  /* 0x000000a790b57211 */ /* 0x000fe200078e70ff */
[----:B------:R-:W-:Y:S01]  /*13200*/  USEL UR4, UR4, URZ, !UP0 ;  /* 0x0000003f04047287 */ /* 0x000fe2000c000000 */
[----:B------:R-:W-:-:S02]  /*13210*/  IADD3.X R173, R9, UR7, RZ, P1, !PT ;  /* 0x0000000709ad7c10 */ /* 0x000fc40008ffe4ff */
[----:B------:R-:W-:Y:S01]  /*13220*/  IADD3 R176, P1, R10, UR6, RZ ;  /* 0x000000060ab07c10 */ /* 0x000fe2000ff3e0ff */
[----:B------:R-:W-:Y:S01]  /*13230*/  USHF.L.U32 UR5, UR4, 0xe, URZ ;  /* 0x0000000e04057899 */ /* 0x000fe2000800063f */
[----:B------:R-:W-:Y:S01]  /*13240*/  IADD3.X R71, R5, UR7, RZ, P2, !PT ;  /* 0x0000000705477c10 */ /* 0x000fe200097fe4ff */
[----:B------:R-:W-:Y:S01]  /*13250*/  ULEA UR8, UR4, 0x8000, 0xf ;  /* 0x0000800004087891 */ /* 0x000fe2000f8e783f */
[----:B------:R-:W-:Y:S02]  /*13260*/  LEA R183, R144, R165, 0xe ;  /* 0x000000a590b77211 */ /* 0x000fe400078e70ff */
[----:B------:R-:W-:Y:S01]  /*13270*/  IADD3.X R177, R13, UR7, RZ, P1, !PT ;  /* 0x000000070db17c10 */ /* 0x000fe20008ffe4ff */
[----:B------:R2:W-:Y:S01]  /*13280*/  LDGSTS.E.BYPASS.128 [R181], [R70.64], P0 ;  /* 0x0000000046b57fae */ /* 0x0005e20008101c4a */
[----:B-1----:R-:W-:Y:S02]  /*13290*/  IADD3 R68, P1, R12, UR6, RZ ;  /* 0x000000060c447c10 */ /* 0x002fe4000ff3e0ff */
[----:B------:R-:W-:Y:S01]  /*132a0*/  IADD3 R174, P2, R8, UR6, RZ ;  /* 0x0000000608ae7c10 */ /* 0x000fe2000ff5e0ff */
[----:B------:R1:W-:Y:S01]  /*132b0*/  LDGSTS.E.BYPASS.128 [R183], [R170.64], P0 ;  /* 0x00000000aab77fae */ /* 0x0003e20008101c4a */
[----:B------:R-:W-:-:S02]  /*132c0*/  LEA R185, R144, R163, 0xe ;  /* 0x000000a390b97211 */ /* 0x000fc400078e70ff */
[----:B------:R-:W-:Y:S02]  /*132d0*/  IADD3.X R69, R15, UR7, RZ, P1, !PT ;  /* 0x000000070f457c10 */ /* 0x000fe40008ffe4ff */
[C---:B------:R-:W-:Y:S01]  /*132e0*/  LEA R187, R144.reuse, R161, 0xe ;  /* 0x000000a190bb7211 */ /* 0x040fe200078e70ff */
[----:B------:R3:W-:Y:S01]  /*132f0*/  LDGSTS.E.BYPASS.128 [R185], [R172.64], P0 ;  /* 0x00000000acb97fae */ /* 0x0007e20008101c4a */
[----:B------:R-:W-:Y:S02]  /*13300*/  IADD3.X R175, R11, UR7, RZ, P2, !PT ;  /* 0x000000070baf7c10 */ /* 0x000fe400097fe4ff */
[----:B--2---:R-:W-:Y:S02]  /*13310*/  LEA R181, R144, R159, 0xe ;  /* 0x0000009f90b57211 */ /* 0x004fe400078e70ff */
[----:B------:R-:W-:Y:S01]  /*13320*/  IADD3 R178, P2, R14, UR6, RZ ;  /* 0x000000060eb27c10 */ /* 0x000fe2000ff5e0ff */
[----:B------:R2:W-:Y:S01]  /*13330*/  LDGSTS.E.BYPASS.128 [R187], [R174.64], P0 ;  /* 0x00000000aebb7fae */ /* 0x0005e20008101c4a */
[----:B-1----:R-:W-:-:S02]  /*13340*/  IADD3 R170, P1, R18, UR6, RZ ;  /* 0x0000000612aa7c10 */ /* 0x002fc4000ff3e0ff */
[----:B------:R-:W-:Y:S01]  /*13350*/  LEA R183, R144, R157, 0xe ;  /* 0x0000009d90b77211 */ /* 0x000fe200078e70ff */
[----:B------:R1:W-:Y:S01]  /*13360*/  LDGSTS.E.BYPASS.128 [R181], [R176.64], P0 ;  /* 0x00000000b0b57fae */ /* 0x0003e20008101c4a */
[----:B------:R-:W-:Y:S02]  /*13370*/  IADD3.X R171, R21, UR7, RZ, P1, !PT ;  /* 0x0000000715ab7c10 */ /* 0x000fe40008ffe4ff */
[----:B------:R-:W-:Y:S01]  /*13380*/  IADD3 R70, P3, R16, UR6, RZ ;  /* 0x0000000610467c10 */ /* 0x000fe2000ff7e0ff */
[----:B------:R4:W-:Y:S01]  /*13390*/  LDGSTS.E.BYPASS.128 [R183], [R68.64], P0 ;  /* 0x0000000044b77fae */ /* 0x0009e20008101c4a */
[----:B------:R-:W-:Y:S02]  /*133a0*/  LEA R126, R144, 0x8000, 0xf ;  /* 0x00008000907e7811 */ /* 0x000fe400078e78ff */
[----:B---3--:R-:W-:Y:S02]  /*133b0*/  IADD3 R172, P1, R22, UR6, RZ ;  /* 0x0000000616ac7c10 */ /* 0x008fe4000ff3e0ff */
[----:B------:R-:W-:-:S02]  /*133c0*/  LEA R189, R144, R155, 0xe ;  /* 0x0000009b90bd7211 */ /* 0x000fc400078e70ff */
[----:B------:R-:W-:Y:S02]  /*133d0*/  IADD3.X R179, R17, UR7, RZ, P2, !PT ;  /* 0x0000000711b37c10 */ /* 0x000fe400097fe4ff */
[----:B------:R-:W-:Y:S02]  /*133e0*/  IADD3.X R71, R19, UR7, RZ, P3, !PT ;  /* 0x0000000713477c10 */ /* 0x000fe40009ffe4ff */
[----:B------:R-:W-:Y:S01]  /*133f0*/  IADD3 R185, R169, R126, RZ ;  /* 0x0000007ea9b97210 */ /* 0x000fe20007ffe0ff */
[----:B------:R3:W-:Y:S01]  /*13400*/  LDGSTS.E.BYPASS.128 [R189], [R178.64], P0 ;  /* 0x00000000b2bd7fae */ /* 0x0007e20008101c4a */
[----:B------:R-:W-:Y:S02]  /*13410*/  IADD3.X R173, R25, UR7, RZ, P1, !PT ;  /* 0x0000000719ad7c10 */ /* 0x000fe40008ffe4ff */
[----:B----4-:R-:W-:Y:S01]  /*13420*/  IADD3 R68, P1, R24, UR6, RZ ;  /* 0x0000000618447c10 */ /* 0x010fe2000ff3e0ff */
[----:B------:R-:W0:Y:S01]  /*13430*/  LDGDEPBAR ;  /* 0x00000000000079af */ /* 0x000e220000000000 */
[----:B--2---:R-:W-:-:S02]  /*13440*/  IADD3 R174, P2, R20, UR6, RZ ;  /* 0x0000000614ae7c10 */ /* 0x004fc4000ff5e0ff */
[-C--:B-1----:R-:W-:Y:S01]  /*13450*/  IADD3 R181, R167, R126.reuse, RZ ;  /* 0x0000007ea7b57210 */ /* 0x082fe20007ffe0ff */
[----:B------:R1:W-:Y:S01]  /*13460*/  LDGSTS.E.BYPASS.128 [R185], [R70.64], P0 ;  /* 0x0000000046b97fae */ /* 0x0003e20008101c4a */
[----:B------:R-:W-:Y:S02]  /*13470*/  IADD3.X R69, R27, UR7, RZ, P1, !PT ;  /* 0x000000071b457c10 */ /* 0x000fe40008ffe4ff */
[----:B------:R-:W-:Y:S01]  /*13480*/  IADD3.X R175, R23, UR7, RZ, P2, !PT ;  /* 0x0000000717af7c10 */ /* 0x000fe200097fe4ff */
[----:B------:R2:W-:Y:S01]  /*13490*/  LDGSTS.E.BYPASS.128 [R181], [R170.64], P0 ;  /* 0x00000000aab57fae */ /* 0x0005e20008101c4a */
[-C--:B------:R-:W-:Y:S02]  /*134a0*/  IADD3 R183, R165, R126.reuse, RZ ;  /* 0x0000007ea5b77210 */ /* 0x080fe40007ffe0ff */
[-C--:B---3--:R-:W-:Y:S02]  /*134b0*/  IADD3 R179, R163, R126.reuse, RZ ;  /* 0x0000007ea3b37210 */ /* 0x088fe40007ffe0ff */
[----:B------:R-:W-:Y:S01]  /*134c0*/  IADD3 R176, P2, R26, UR6, RZ ;  /* 0x000000061ab07c10 */ /* 0x000fe2000ff5e0ff */
[----:B------:R3:W-:Y:S01]  /*134d0*/  LDGSTS.E.BYPASS.128 [R183], [R174.64], P0 ;  /* 0x00000000aeb77fae */ /* 0x0007e20008101c4a */
[----:B------:R-:W-:-:S02]  /*134e0*/  IADD3 R187, R147, R126, RZ ;  /* 0x0000007e93bb7210 */ /* 0x000fc40007ffe0ff */
[----:B-1----:R-:W-:Y:S01]  /*134f0*/  IADD3 R70, P1, R28, UR6, RZ ;  /* 0x000000061c467c10 */ /* 0x002fe2000ff3e0ff */
[----:B------:R1:W-:Y:S01]  /*13500*/  LDGSTS.E.BYPASS.128 [R179], [R172.64], P0 ;  /* 0x00000000acb37fae */ /* 0x0003e20008101c4a */
[-C--:B------:R-:W-:Y:S02]  /*13510*/  IADD3 R185, R161, R126.reuse, RZ ;  /* 0x0000007ea1b97210 */ /* 0x080fe40007ffe0ff */
[----:B------:R-:W-:Y:S02]  /*13520*/  IADD3.X R71, R31, UR7, RZ, P1, !PT ;  /* 0x000000071f477c10 */ /* 0x000fe40008ffe4ff */
[----:B--2---:R-:W-:Y:S01]  /*13530*/  IADD3 R170, P1, R30, UR6, RZ ;  /* 0x000000061eaa7c10 */ /* 0x004fe2000ff3e0ff */
[----:B------:R2:W-:Y:S01]  /*13540*/  LDGSTS.E.BYPASS.128 [R185], [R68.64], P0 ;  /* 0x0000000044b97fae */ /* 0x0005e20008101c4a */
[----:B------:R-:W-:Y:S02]  /*13550*/  IADD3.X R177, R29, UR7, RZ, P2, !PT ;  /* 0x000000071db17c10 */ /* 0x000fe400097fe4ff */
[----:B------:R-:W-:-:S02]  /*13560*/  IADD3 R181, R159, R126, RZ ;  /* 0x0000007e9fb57210 */ /* 0x000fc40007ffe0ff */
[-C--:B---3--:R-:W-:Y:S02]  /*13570*/  IADD3 R183, R157, R126.reuse, RZ ;  /* 0x0000007e9db77210 */ /* 0x088fe40007ffe0ff */
[----:B------:R-:W-:Y:S01]  /*13580*/  IADD3.X R171, R33, UR7, RZ, P1, !PT ;  /* 0x0000000721ab7c10 */ /* 0x000fe20008ffe4ff */
[----:B------:R3:W-:Y:S01]  /*13590*/  LDGSTS.E.BYPASS.128 [R181], [R176.64], P0 ;  /* 0x00000000b0b57fae */ /* 0x0007e20008101c4a */
[----:B-1----:R-:W-:Y:S02]  /*135a0*/  IADD3 R172, P1, R34, UR6, RZ ;  /* 0x0000000622ac7c10 */ /* 0x002fe4000ff3e0ff */
[----:B------:R-:W-:Y:S01]  /*135b0*/  IADD3 R174, P2, R32, UR6, RZ ;  /* 0x0000000620ae7c10 */ /* 0x000fe2000ff5e0ff */
[----:B------:R1:W-:Y:S01]  /*135c0*/  LDGSTS.E.BYPASS.128 [R183], [R70.64], P0 ;  /* 0x0000000046b77fae */ /* 0x0003e20008101c4a */
[----:B------:R-:W-:Y:S02]  /*135d0*/  IADD3.X R173, R37, UR7, RZ, P1, !PT ;  /* 0x0000000725ad7c10 */ /* 0x000fe40008ffe4ff */
[----:B------:R-:W-:-:S02]  /*135e0*/  IADD3 R179, R155, R126, RZ ;  /* 0x0000007e9bb37210 */ /* 0x000fc40007ffe0ff */
[----:B------:R-:W-:Y:S02]  /*135f0*/  IADD3.X R175, R35, UR7, RZ, P2, !PT ;  /* 0x0000000723af7c10 */ /* 0x000fe400097fe4ff */
[-C--:B--2---:R-:W-:Y:S01]  /*13600*/  IADD3 R185, R154, R126.reuse, RZ ;  /* 0x0000007e9ab97210 */ /* 0x084fe20007ffe0ff */
[----:B------:R2:W-:Y:S01]  /*13610*/  LDGSTS.E.BYPASS.128 [R179], [R170.64], P0 ;  /* 0x00000000aab37fae */ /* 0x0005e20008101c4a */
[-C--:B---3--:R-:W-:Y:S02]  /*13620*/  IADD3 R181, R153, R126.reuse, RZ ;  /* 0x0000007e99b57210 */ /* 0x088fe40007ffe0ff */
[----:B------:R-:W-:Y:S01]  /*13630*/  IADD3 R176, P2, R38, UR6, RZ ;  /* 0x0000000626b07c10 */ /* 0x000fe2000ff5e0ff */
[----:B------:R3:W-:Y:S01]  /*13640*/  LDGSTS.E.BYPASS.128 [R185], [R174.64], P0 ;  /* 0x00000000aeb97fae */ /* 0x0007e20008101c4a */
[----:B-1----:R-:W-:Y:S02]  /*13650*/  IADD3 R70, P1, R36, UR6, RZ ;  /* 0x0000000624467c10 */ /* 0x002fe4000ff3e0ff */
[----:B------:R-:W-:Y:S01]  /*13660*/  IADD3 R183, R152, R126, RZ ;  /* 0x0000007e98b77210 */ /* 0x000fe20007ffe0ff */
[----:B------:R1:W-:Y:S01]  /*13670*/  LDGSTS.E.BYPASS.128 [R181], [R172.64], P0 ;  /* 0x00000000acb57fae */ /* 0x0003e20008101c4a */
[----:B------:R-:W-:-:S02]  /*13680*/  IADD3.X R71, R39, UR7, RZ, P1, !PT ;  /* 0x0000000727477c10 */ /* 0x000fc40008ffe4ff */
[----:B------:R-:W-:Y:S02]  /*13690*/  IADD3 R68, P1, R132, UR6, RZ ;  /* 0x0000000684447c10 */ /* 0x000fe4000ff3e0ff */
[----:B------:R-:W-:Y:S01]  /*136a0*/  IADD3.X R177, R133, UR7, RZ, P2, !PT ;  /* 0x0000000785b17c10 */ /* 0x000fe200097fe4ff */
[----:B------:R4:W-:Y:S01]  /*136b0*/  LDGSTS.E.BYPASS.128 [R183], [R70.64], P0 ;  /* 0x0000000046b77fae */ /* 0x0009e20008101c4a */
[----:B------:R-:W-:Y:S02]  /*136c0*/  IADD3.X R69, R134, UR7, RZ, P1, !PT ;  /* 0x0000000786457c10 */ /* 0x000fe40008ffe4ff */
[----:B--2---:R-:W-:Y:S02]  /*136d0*/  IADD3 R170, P1, R136, UR6, RZ ;  /* 0x0000000688aa7c10 */ /* 0x004fe4000ff3e0ff */
[----:B------:R-:W-:Y:S02]  /*136e0*/  IADD3 R179, R151, R126, RZ ;  /* 0x0000007e97b37210 */ /* 0x000fe40007ffe0ff */
[----:B-1----:R-:W-:-:S02]  /*136f0*/  IADD3 R172, P2, R138, UR6, RZ ;  /* 0x000000068aac7c10 */ /* 0x002fc4000ff5e0ff */
[----:B---3--:R-:W-:Y:S01]  /*13700*/  IADD3 R174, P3, R140, UR6, RZ ;  /* 0x000000068cae7c10 */ /* 0x008fe2000ff7e0ff */
[----:B------:R1:W-:Y:S01]  /*13710*/  LDGSTS.E.BYPASS.128 [R179], [R176.64], P0 ;  /* 0x00000000b0b37fae */ /* 0x0003e20008101c4a */
[-C--:B------:R-:W-:Y:S01]  /*13720*/  IADD3 R185, R150, R126.reuse, RZ ;  /* 0x0000007e96b97210 */ /* 0x080fe20007ffe0ff */
[-C--:B----4-:R-:W-:Y:S01]  /*13730*/  FFMA R71, R101, R61.reuse, R124 ;  /* 0x0000003d65477223 */ /* 0x090fe2000000007c */
[----:B------:R-:W-:Y:S01]  /*13740*/  IADD3.X R171, R135, UR7, RZ, P1, !PT ;  /* 0x0000000787ab7c10 */ /* 0x000fe20008ffe4ff */
[----:B------:R-:W-:Y:S01]  /*13750*/  FFMA R61, R41, R61, R60 ;  /* 0x0000003d293d7223 */ /* 0x000fe2000000003c */
[-C--:B------:R-:W-:Y:S01]  /*13760*/  IADD3 R181, R149, R126.reuse, RZ ;  /* 0x0000007e95b57210 */ /* 0x080fe20007ffe0ff */
[----:B------:R2:W-:Y:S01]  /*13770*/  LDGSTS.E.BYPASS.128 [R185], [R68.64], P0 ;  /* 0x0000000044b97fae */ /* 0x0005e20008101c4a */
[----:B------:R-:W-:Y:S01]  /*13780*/  IADD3.X R173, R137, UR7, RZ, P2, !PT ;  /* 0x0000000789ad7c10 */ /* 0x000fe200097fe4ff */
[----:B------:R-:W-:Y:S01]  /*13790*/  UIADD3 UR6, UP1, UR6, 0x100, URZ ;  /* 0x0000010006067890 */ /* 0x000fe2000ff3e03f */
[----:B------:R-:W-:Y:S01]  /*137a0*/  IADD3 R183, R148, R126, RZ ;  /* 0x0000007e94b77210 */ /* 0x000fe20007ffe0ff */
[----:B------:R3:W-:Y:S01]  /*137b0*/  LDGSTS.E.BYPASS.128 [R181], [R170.64], P0 ;  /* 0x00000000aab57fae */ /* 0x0007e20008101c4a */
[----:B------:R-:W-:Y:S01]  /*137c0*/  IADD3.X R175, R139, UR7, RZ, P3, !PT ;  /* 0x000000078baf7c10 */ /* 0x000fe20009ffe4ff */
[-C--:B-1----:R-:W-:Y:S01]  /*137d0*/  FFMA R177, R101, R53.reuse, R118 ;  /* 0x0000003565b17223 */ /* 0x082fe20000000076 */
[----:B------:R-:W-:Y:S01]  /*137e0*/  IADD3 R143, R143, 0x40, RZ ;  /* 0x000000408f8f7810 */ /* 0x000fe20007ffe0ff */
[----:B------:R3:W-:Y:S01]  /*137f0*/  LDGSTS.E.BYPASS.128 [R183], [R172.64], P0 ;  /* 0x00000000acb77fae */ /* 0x0007e20008101c4a */
[----:B------:R-:W-:Y:S01]  /*13800*/  FFMA R53, R41, R53, R52 ;  /* 0x0000003529357223 */ /* 0x000fe20000000034 */
[-C--:B------:R-:W-:Y:S01]  /*13810*/  FFMA R70, R102, R62.reuse, R71 ;  /* 0x0000003e66467223 */ /* 0x080fe20000000047 */
[----:B------:R-:W-:Y:S01]  /*13820*/  FFMA R62, R42, R62, R61 ;  /* 0x0000003e2a3e7223 */ /* 0x000fe2000000003d */
[----:B------:R3:W-:Y:S01]  /*13830*/  LDGSTS.E.BYPASS.128 [R187], [R174.64], P0 ;  /* 0x00000000aebb7fae */ /* 0x0007e20008101c4a */
[----:B------:R-:W-:Y:S01]  /*13840*/  ISETP.GE.U32.AND P0, PT, R143, 0x70, PT ;  /* 0x000000708f00780c */ /* 0x000fe20003f06070 */
[-C--:B--2---:R-:W-:Y:S01]  /*13850*/  FFMA R69, R101, R77.reuse, R100 ;  /* 0x0000004d65457223 */ /* 0x084fe20000000064 */
[----:B------:R-:W-:Y:S01]  /*13860*/  FFMA R77, R41, R77, R76 ;  /* 0x0000004d294d7223 */ /* 0x000fe2000000004c */
[----:B------:R-:W0:Y:S01]  /*13870*/  LDGDEPBAR ;  /* 0x00000000000079af */ /* 0x000e220000000000 */
[-C--:B------:R-:W-:Y:S01]  /*13880*/  FFMA R101, R101, R81.reuse, R116 ;  /* 0x0000005165657223 */ /* 0x080fe20000000074 */
[----:B------:R-:W-:Y:S01]  /*13890*/  FFMA R41, R41, R81, R40 ;  /* 0x0000005129297223 */ /* 0x000fe20000000028 */
[C---:B------:R-:W-:Y:S01]  /*138a0*/  FFMA R116, R102.reuse, R78, R69 ;  /* 0x0000004e66747223 */ /* 0x040fe20000000045 */
[-C--:B------:R-:W-:Y:S01]  /*138b0*/  FFMA R100, R102, R54.reuse, R177 ;  /* 0x0000003666647223 */ /* 0x080fe200000000b1 */
[C---:B------:R-:W-:Y:S01]  /*138c0*/  FFMA R54, R42.reuse, R54, R53 ;  /* 0x000000362a367223 */ /* 0x040fe20000000035 */
[----:B------:R-:W-:Y:S01]  /*138d0*/  FFMA R78, R42, R78, R77 ;  /* 0x0000004e2a4e7223 */ /* 0x000fe2000000004d */
[-C--:B------:R-:W-:Y:S01]  /*138e0*/  FFMA R68, R102, R82.reuse, R101 ;  /* 0x0000005266447223 */ /* 0x080fe20000000065 */
[----:B------:R-:W-:Y:S01]  /*138f0*/  FFMA R42, R42, R82, R41 ;  /* 0x000000522a2a7223 */ /* 0x000fe20000000029 */
[----:B------:R-:W-:Y:S01]  /*13900*/  UIADD3.X UR7, URZ, UR7, URZ, UP1, !UPT ;  /* 0x000000073f077290 */ /* 0x000fe20008ffe43f */
[-C--:B------:R-:W-:Y:S01]  /*13910*/  FFMA R71, R103, R79.reuse, R116 ;  /* 0x0000004f67477223 */ /* 0x080fe20000000074 */
[----:B------:R-:W-:Y:S01]  /*13920*/  FFMA R79, R43, R79, R78 ;  /* 0x0000004f2b4f7223 */ /* 0x000fe2000000004e */
[C---:B------:R-:W-:Y:S01]  /*13930*/  FFMA R70, R103.reuse, R63, R70 ;  /* 0x0000003f67467223 */ /* 0x040fe20000000046 */
[C---:B------:R-:W-:Y:S01]  /*13940*/  FFMA R69, R103.reuse, R55, R100 ;  /* 0x0000003767457223 */ /* 0x040fe20000000064 */
[----:B------:R-:W-:Y:S01]  /*13950*/  FFMA R68, R103, R83, R68 ;  /* 0x0000005367447223 */ /* 0x000fe20000000044 */
[C---:B------:R-:W-:Y:S01]  /*13960*/  FFMA R78, R43.reuse, R63, R62 ;  /* 0x0000003f2b4e7223 */ /* 0x040fe2000000003e */
[C---:B------:R-:W-:Y:S01]  /*13970*/  FFMA R77, R43.reuse, R55, R54 ;  /* 0x000000372b4d7223 */ /* 0x040fe20000000036 */
[----:B------:R-:W-:Y:S01]  /*13980*/  FFMA R76, R43, R83, R42 ;  /* 0x000000532b4c7223 */ /* 0x000fe2000000002a */
[----:B------:R-:W-:-:S04]  /*13990*/  DEPBAR.LE SB0, 0x2 ;  /* 0x000080800000791a */ /* 0x000fc80000000000 */
[----:B------:R-:W-:Y:S06]  /*139a0*/  BAR.SYNC 0x0 ;  /* 0x0000000000007b1d */ /* 0x000fec0000000000 */
[----:B---3--:R-:W-:Y:S01]  /*139b0*/  @P0 CALL.REL.NOINC `(.L_x_0) ;  /* 0x0000001000000944 */ /* 0x008fe20003c00000 */
[----:B------:R-:W-:Y:S05]  /*139c0*/  BRA `(.L_x_1) ;  /* 0xfffee3f000007947 */ /* 0x000fea000383ffff */
.L_x_0:
[----:B------:R-:W1:Y:S01]  /*139d0*/  S2R R0, SR_TID.X ;  /* 0x0000000000007919 */ /* 0x000e620000002100 */
[----:B------:R-:W-:Y:S01]  /*139e0*/  ULDC UR4, c[0x0][0x180] ;  /* 0x0000600000047ab9 */ /* 0x000fe20000000800 */
[----:B------:R-:W-:-:S04]  /*139f0*/  DEPBAR.LE SB0, 0x0 ;  /* 0x000080000000791a */ /* 0x000fc80000000000 */
[----:B------:R-:W-:Y:S01]  /*13a00*/  UIMAD UR4, UR4, 0x32, URZ ;  /* 0x00000032040478a4 */ /* 0x000fe2000f8e023f */
[C---:B------:R-:W-:Y:S01]  /*13a10*/  LOP3.LUT R126, R142.reuse, 0x14, RZ, 0xfc, !PT ;  /* 0x000000148e7e7812 */ /* 0x040fe200078efcff */
[----:B------:R-:W-:Y:S01]  /*13a20*/  CS2R R60, SRZ ;  /* 0x00000000003c7805 */ /* 0x000fe2000001ff00 */
[C---:B------:R-:W-:Y:S01]  /*13a30*/  LOP3.LUT R118, R142.reuse, 0x4, RZ, 0xfc, !PT ;  /* 0x000000048e767812 */ /* 0x040fe200078efcff */
[----:B------:R-:W-:Y:S01]  /*13a40*/  CS2R R62, SRZ ;  /* 0x00000000003e7805 */ /* 0x000fe2000001ff00 */
[C---:B------:R-:W-:Y:S02]  /*13a50*/  LOP3.LUT R124, R142.reuse, 0x10, RZ, 0xfc, !PT ;  /* 0x000000108e7c7812 */ /* 0x040fe400078efcff */
[C---:B------:R-:W-:Y:S02]  /*13a60*/  LOP3.LUT R132, R142.reuse, 0x20, RZ, 0xfc, !PT ;  /* 0x000000208e847812 */ /* 0x040fe400078efcff */
[C---:B------:R-:W-:Y:S02]  /*13a70*/  LOP3.LUT R134, R142.reuse, 0x24, RZ, 0xfc, !PT ;  /* 0x000000248e867812 */ /* 0x040fe400078efcff */
[----:B------:R-:W-:-:S02]  /*13a80*/  LOP3.LUT R136, R142, 0x28, RZ, 0xfc, !PT ;  /* 0x000000288e887812 */ /* 0x000fc400078efcff */
[C---:B------:R-:W-:Y:S02]  /*13a90*/  LOP3.LUT R140, R142.reuse, 0x30, RZ, 0xfc, !PT ;  /* 0x000000308e8c7812 */ /* 0x040fe400078efcff */
[C---:B------:R-:W-:Y:S02]  /*13aa0*/  LOP3.LUT R138, R142.reuse, 0x2c, RZ, 0xfc, !PT ;  /* 0x0000002c8e8a7812 */ /* 0x040fe400078efcff */
[----:B------:R-:W-:Y:S02]  /*13ab0*/  LOP3.LUT R144, R142, 0x34, RZ, 0xfc, !PT ;  /* 0x000000348e907812 */ /* 0x000fe400078efcff */
[----:B-1----:R-:W-:Y:S02]  /*13ac0*/  SHF.R.U32.HI R2, RZ, 0x5, R0 ;  /* 0x00000005ff027819 */ /* 0x002fe40000011600 */
[----:B------:R-:W-:Y:S02]  /*13ad0*/  SHF.L.U32 R0, R0, 0x2, RZ ;  /* 0x0000000200007819 */ /* 0x000fe400000006ff */
[----:B------:R-:W-:-:S02]  /*13ae0*/  SGXT.U32 R2, R2, 0x2 ;  /* 0x000000020202781a */ /* 0x000fc40000000000 */
[----:B------:R-:W-:Y:S02]  /*13af0*/  LOP3.LUT R141, R141, 0x7c, R0, 0xf8, !PT ;  /* 0x0000007c8d8d7812 */ /* 0x000fe400078ef800 */
[----:B------:R-:W-:Y:S01]  /*13b00*/  LOP3.LUT R146, R142, 0x38, RZ, 0xfc, !PT ;  /* 0x000000388e927812 */ /* 0x000fe200078efcff */
[----:B------:R-:W-:Y:S01]  /*13b10*/  IMAD R145, R2, 0x210, R145 ;  /* 0x0000021002917824 */ /* 0x000fe200078e0291 */
[----:B------:R-:W-:Y:S06]  /*13b20*/  BAR.SYNC 0x0 ;  /* 0x0000000000007b1d */ /* 0x000fec0000000000 */
[----:B------:R-:W-:Y:S01]  /*13b30*/  SHF.L.U32 R0, R145, 0x2, RZ ;  /* 0x0000000291007819 */ /* 0x000fe200000006ff */
[----:B------:R1:W-:Y:S01]  /*13b40*/  STS.128 [R145.X4], R128 ;  /* 0x0000008091007388 */ /* 0x0003e20000004c00 */
[----:B------:R-:W-:-:S02]  /*13b50*/  ISETP.GE.AND P6, PT, R141, 0x80, PT ;  /* 0x000000808d00780c */ /* 0x000fc40003fc6270 */
[----:B------:R-:W-:Y:S01]  /*13b60*/  LOP3.LUT R148, R142, 0x3c, RZ, 0xfc, !PT ;  /* 0x0000003c8e947812 */ /* 0x000fe200078efcff */
[----:B------:R-:W-:Y:S01]  /*13b70*/  IMAD R0, R2, -0x630, R0 ;  /* 0xfffff9d002007824 */ /* 0x000fe200078e0200 */
[----:B------:R-:W-:Y:S01]  /*13b80*/  STS.128 [R145.X4+0x210], R108 ;  /* 0x0002106c91007388 */ /* 0x000fe20000004c00 */
[----:B------:R-:W-:Y:S02]  /*13b90*/  ISETP.LT.AND P0, PT, R142, UR4, !P6 ;  /* 0x000000048e007c0c */ /* 0x000fe4000f701270 */
[----:B------:R-:W-:Y:S01]  /*13ba0*/  MOV R2, 0x4 ;  /* 0x0000000400027802 */ /* 0x000fe20000000f00 */
[----:B------:R-:W-:Y:S01]  /*13bb0*/  STS.128 [R145.X4+0x420], R96 ;  /* 0x0004206091007388 */ /* 0x000fe20000004c00 */
[----:B------:R-:W-:Y:S02]  /*13bc0*/  P2R R3, PR, RZ, 0x1 ;  /* 0x00000001ff037803 */ /* 0x000fe40000000000 */
[----:B------:R-:W-:Y:S01]  /*13bd0*/  ISETP.LT.AND P4, PT, R118, UR4, !P6 ;  /* 0x0000000476007c0c */ /* 0x000fe2000f781270 */
[----:B------:R-:W-:Y:S01]  /*13be0*/  STS.128 [R145.X4+0x630], R56 ;  /* 0x0006303891007388 */ /* 0x000fe20000004c00 */
[----:B------:R-:W-:Y:S01]  /*13bf0*/  IMAD.WIDE R116, R141, R2, c[0x0][0x160] ;  /* 0x000058008d747625 */ /* 0x000fe200078e0202 */
[----:B-1----:R-:W-:-:S02]  /*13c00*/  LOP3.LUT R128, R142, 0x18, RZ, 0xfc, !PT ;  /* 0x000000188e807812 */ /* 0x002fc400078efcff */
[----:B------:R-:W-:Y:S06]  /*13c10*/  BAR.SYNC 0x0 ;  /* 0x0000000000007b1d */ /* 0x000fec0000000000 */
[----:B------:R-:W1:Y:S01]  /*13c20*/  LDS.128 R100, [R0] ;  /* 0x0000000000647984 */ /* 0x000e620000000c00 */
[----:B------:R-:W-:Y:S01]  /*13c30*/  CS2R R108, SRZ ;  /* 0x00000000006c7805 */ /* 0x000fe2000001ff00 */
[----:B------:R-:W-:Y:S01]  /*13c40*/  CS2R R110, SRZ ;  /* 0x00000000006e7805 */ /* 0x000fe2000001ff00 */
[----:B------:R-:W-:Y:S01]  /*13c50*/  LOP3.LUT R130, R142, 0x1c, RZ, 0xfc, !PT ;  /* 0x0000001c8e827812 */ /* 0x000fe200078efcff */
[----:B------:R-:W2:Y:S01]  /*13c60*/  LDS.128 R52, [R0+0x840] ;  /* 0x0008400000347984 */ /* 0x000ea20000000c00 */
[----:B------:R-:W-:Y:S01]  /*13c70*/  ISETP.LT.AND P1, PT, R124, UR4, !P6 ;  /* 0x000000047c007c0c */ /* 0x000fe2000f721270 */
[----:B------:R-:W-:Y:S01]  /*13c80*/  CS2R R56, SRZ ;  /* 0x0000000000387805 */ /* 0x000fe2000001ff00 */
[----:B------:R-:W-:Y:S01]  /*13c90*/  P2R R12, PR, RZ, 0x10 ;  /* 0x00000010ff0c7803 */ /* 0x000fe20000000000 */
[----:B------:R-:W3:Y:S01]  /*13ca0*/  LDS.128 R16, [R0+0x1080] ;  /* 0x0010800000107984 */ /* 0x000ee20000000c00 */
[----:B------:R-:W-:Y:S01]  /*13cb0*/  ISETP.LT.AND P5, PT, R134, UR4, !P6 ;  /* 0x0000000486007c0c */ /* 0x000fe2000f7a1270 */
[----:B------:R-:W-:-:S02]  /*13cc0*/  CS2R R58, SRZ ;  /* 0x00000000003a7805 */ /* 0x000fc4000001ff00 */
[----:B------:R-:W4:Y:S04]  /*13cd0*/  LDS.128 R4, [R0+0x18c0] ;  /* 0x0018c00000047984 */ /* 0x000f280000000c00 */
[----:B------:R-:W-:Y:S06]  /*13ce0*/  BAR.SYNC 0x0 ;  /* 0x0000000000007b1d */ /* 0x000fec0000000000 */
[----:B------:R-:W-:Y:S04]  /*13cf0*/  STS.128 [R145.X4], R92 ;  /* 0x0000005c91007388 */ /* 0x000fe80000004c00 */
[----:B------:R-:W-:Y:S04]  /*13d00*/  STS.128 [R145.X4+0x210], R104 ;  /* 0x0002106891007388 */ /* 0x000fe80000004c00 */
[----:B------:R-:W-:Y:S04]  /*13d10*/  STS.128 [R145.X4+0x420], R112 ;  /* 0x0004207091007388 */ /* 0x000fe80000004c00 */
[----:B------:R-:W-:Y:S04]  /*13d20*/  STS.128 [R145.X4+0x630], R84 ;  /* 0x0006305491007388 */ /* 0x000fe80000004c00 */
[----:B------:R-:W-:Y:S06]  /*13d30*/  BAR.SYNC 0x0 ;  /* 0x0000000000007b1d */ /* 0x000fec0000000000 */
[----:B------:R-:W5:Y:S01]  /*13d40*/  LDS.128 R96, [R0] ;  /* 0x0000000000607984 */ /* 0x000f620000000c00 */
[----:B------:R-:W-:Y:S01]  /*13d50*/  CS2R R104, SRZ ;  /* 0x0000000000687805 */ /* 0x000fe2000001ff00 */
[----:B------:R-:W-:Y:S01]  /*13d60*/  CS2R R112, SRZ ;  /* 0x0000000000707805 */ /* 0x000fe2000001ff00 */
[----:B------:R-:W-:Y:S01]  /*13d70*/  CS2R R114, SRZ ;  /* 0x0000000000727805 */ /* 0x000fe2000001ff00 */
[----:B------:R-:W1:Y:S01]  /*13d80*/  LDS.128 R40, [R0+0x840] ;  /* 0x0008400000287984 */ /* 0x000e620000000c00 */
[----:B------:R-:W-:Y:S01]  /*13d90*/  CS2R R106, SRZ ;  /* 0x00000000006a7805 */ /* 0x000fe2000001ff00 */
[----:B------:R-:W-:Y:S01]  /*13da0*/  CS2R R84, SRZ ;  /* 0x0000000000547805 */ /* 0x000fe2000001ff00 */
[----:B------:R-:W-:Y:S01]  /*13db0*/  CS2R R86, SRZ ;  /* 0x0000000000567805 */ /* 0x000fe2000001ff00 */
[----:B------:R-:W1:Y:S01]  /*13dc0*/  LDS.128 R20, [R0+0x1080] ;  /* 0x0010800000147984 */ /* 0x000e620000000c00 */
[----:B------:R-:W-:Y:S01]  /*13dd0*/  CS2R R92, SRZ ;  /* 0x00000000005c7805 */ /* 0x000fe2000001ff00 */
[----:B------:R-:W-:-:S02]  /*13de0*/  CS2R R94, SRZ ;  /* 0x00000000005e7805 */ /* 0x000fc4000001ff00 */
[----:B------:R-:W1:Y:S04]  /*13df0*/  LDS.128 R8, [R0+0x18c0] ;  /* 0x0018c00000087984 */ /* 0x000e680000000c00 */
[----:B------:R-:W-:Y:S06]  /*13e00*/  BAR.SYNC 0x0 ;  /* 0x0000000000007b1d */ /* 0x000fec0000000000 */
[----:B------:R-:W-:Y:S04]  /*13e10*/  STS.128 [R145.X4], R72 ;  /* 0x0000004891007388 */ /* 0x000fe80000004c00 */
[----:B------:R-:W-:Y:S04]  /*13e20*/  STS.128 [R145.X4+0x210], R64 ;  /* 0x0002104091007388 */ /* 0x000fe80000004c00 */
[----:B------:R-:W-:Y:S04]  /*13e30*/  STS.128 [R145.X4+0x420], R88 ;  /* 0x0004205891007388 */ /* 0x000fe80000004c00 */
[----:B------:R-:W-:Y:S04]  /*13e40*/  STS.128 [R145.X4+0x630], R120 ;  /* 0x0006307891007388 */ /* 0x000fe80000004c00 */
[----:B------:R-:W-:Y:S06]  /*13e50*/  BAR.SYNC 0x0 ;  /* 0x0000000000007b1d */ /* 0x000fec0000000000 */
[----:B------:R-:W1:Y:S01]  /*13e60*/  LDS.128 R80, [R0] ;  /* 0x0000000000507984 */ /* 0x000e620000000c00 */
[----:B------:R-:W-:Y:S01]  /*13e70*/  CS2R R72, SRZ ;  /* 0x0000000000487805 */ /* 0x000fe2000001ff00 */
[----:B------:R-:W-:Y:S01]  /*13e80*/  CS2R R88, SRZ ;  /* 0x0000000000587805 */ /* 0x000fe2000001ff00 */
[----:B------:R-:W-:Y:S01]  /*13e90*/  CS2R R90, SRZ ;  /* 0x00000000005a7805 */ /* 0x000fe2000001ff00 */
[----:B------:R-:W1:Y:S01]  /*13ea0*/  LDS.128 R24, [R0+0x840] ;  /* 0x0008400000187984 */ /* 0x000e620000000c00 */
[----:B------:R-:W-:Y:S01]  /*13eb0*/  CS2R R74, SRZ ;  /* 0x00000000004a7805 */ /* 0x000fe2000001ff00 */
[C---:B------:R-:W-:Y:S01]  /*13ec0*/  LOP3.LUT R120, R142.reuse, 0x8, RZ, 0xfc, !PT ;  /* 0x000000088e787812 */ /* 0x040fe200078efcff */
[----:B------:R-:W-:Y:S01]  /*13ed0*/  CS2R R64, SRZ ;  /* 0x0000000000407805 */ /* 0x000fe2000001ff00 */
[----:B------:R-:W1:Y:S01]  /*13ee0*/  LDS.128 R28, [R0+0x1080] ;  /* 0x00108000001c7984 */ /* 0x000e620000000c00 */
[----:B------:R-:W-:Y:S01]  /*13ef0*/  LOP3.LUT R122, R142, 0xc, RZ, 0xfc, !PT ;  /* 0x0000000c8e7a7812 */ /* 0x000fe200078efcff */
[----:B------:R-:W-:-:S02]  /*13f00*/  CS2R R66, SRZ ;  /* 0x0000000000427805 */ /* 0x000fc4000001ff00 */
[----:B------:R-:W-:Y:S04]  /*13f10*/  LDS.128 R32, [R0+0x18c0] ;  /* 0x0018c00000207984 */ /* 0x000fe80000000c00 */
[----:B------:R-:W-:Y:S06]  /*13f20*/  BAR.SYNC 0x0 ;  /* 0x0000000000007b1d */ /* 0x000fec0000000000 */
[----:B------:R-:W-:Y:S04]  /*13f30*/  STS.128 [R145.X4], R48 ;  /* 0x0000003091007388 */ /* 0x000fe80000004c00 */
[----:B------:R-:W-:Y:S04]  /*13f40*/  STS.128 [R145.X4+0x210], R44 ;  /* 0x0002102c91007388 */ /* 0x000fe80000004c00 */
[----:B------:R-:W-:Y:S04]  /*13f50*/  STS.128 [R145.X4+0x420], R68 ;  /* 0x0004204491007388 */ /* 0x000fe80000004c00 */
[----:B------:R-:W-:Y:S04]  /*13f60*/  STS.128 [R145.X4+0x630], R76 ;  /* 0x0006304c91007388 */ /* 0x000fe80000004c00 */
[----:B------:R-:W-:Y:S06]  /*13f70*/  BAR.SYNC 0x0 ;  /* 0x0000000000007b1d */ /* 0x000fec0000000000 */
[----:B------:R-:W1:Y:S01]  /*13f80*/  @P0 LDG.E.EL.128 R112, [R116.64] ;  /* 0x0000000a74700981 */ /* 0x000e62000c2e1d00 */
[----:B------:R-:W-:Y:S01]  /*13f90*/  ISETP.LT.AND P0, PT, R126, UR4, !P6 ;  /* 0x000000047e007c0c */ /* 0x000fe2000f701270 */
[----:B------:R-:W-:Y:S01]  /*13fa0*/  CS2R R68, SRZ ;  /* 0x0000000000447805 */ /* 0x000fe2000001ff00 */
[----:B------:R-:W-:Y:S01]  /*13fb0*/  ISETP.LT.AND P3, PT, R120, UR4, !P6 ;  /* 0x0000000478007c0c */ /* 0x000fe2000f761270 */
[----:B------:R-:W2:Y:S01]  /*13fc0*/  @P4 LDG.E.EL.128 R108, [R116.64] ;  /* 0x0000000a746c4981 */ /* 0x000ea2000c2e1d00 */
[----:B------:R-:W-:Y:S01]  /*13fd0*/  P2R R131, PR, RZ, 0x1 ;  /* 0x00000001ff837803 */ /* 0x000fe20000000000 */
[----:B------:R-:W-:Y:S01]  /*13fe0*/  CS2R R76, SRZ ;  /* 0x00000000004c7805 */ /* 0x000fe2000001ff00 */
[----:B------:R-:W-:Y:S01]  /*13ff0*/  ISETP.LT.AND P2, PT, R122, UR4, !P6 ;  /* 0x000000047a007c0c */ /* 0x000fe2000f741270 */
[----:B------:R-:W-:Y:S01]  /*14000*/  CS2R R78, SRZ ;  /* 0x00000000004e7805 */ /* 0x000fe2000001ff00 */
[----:B------:R-:W5:Y:S01]  /*14010*/  @P1 LDG.E.EL.128 R88, [R116.64] ;  /* 0x0000000a74581981 */ /* 0x000f62000c2e1d00 */
[----:B------:R-:W-:Y:S01]  /*14020*/  CS2R R70, SRZ ;  /* 0x0000000000467805 */ /* 0x000fe2000001ff00 */
[----:B------:R-:W-:Y:S01]  /*14030*/  P2R R129, PR, RZ, 0x2 ;  /* 0x00000002ff817803 */ /* 0x000fe20000000000 */
[----:B------:R-:W-:Y:S01]  /*14040*/  CS2R R48, SRZ ;  /* 0x0000000000307805 */ /* 0x000fe2000001ff00 */
[----:B------:R-:W-:Y:S01]  /*14050*/  CS2R R50, SRZ ;  /* 0x0000000000327805 */ /* 0x000fe2000001ff00 */
[----:B------:R-:W3:Y:S01]  /*14060*/  @P0 LDG.E.EL.128 R84, [R116.64] ;  /* 0x0000000a74540981 */ /* 0x000ee2000c2e1d00 */
[----:B------:R-:W-:-:S03]  /*14070*/  ISETP.LT.AND P0, PT, R128, UR4, !P6 ;  /* 0x0000000480007c0c */ /* 0x000fc6000f701270 */
[----:B------:R-:W3:Y:S01]  /*14080*/  @P3 LDG.E.EL.128 R104, [R116.64] ;  /* 0x0000000a74683981 */ /* 0x000ee2000c2e1d00 */
[----:B------:R-:W-:-:S03]  /*14090*/  P2R R133, PR, RZ, 0x1 ;  /* 0x00000001ff857803 */ /* 0x000fc60000000000 */
[----:B------:R-:W4:Y:S01]  /*140a0*/  @P2 LDG.E.EL.128 R92, [R116.64] ;  /* 0x0000000a745c2981 */ /* 0x000f22000c2e1d00 */
[----:B------:R-:W-:Y:S01]  /*140b0*/  CS2R R44, SRZ ;  /* 0x00000000002c7805 */ /* 0x000fe2000001ff00 */
[----:B------:R-:W-:Y:S01]  /*140c0*/  CS2R R46, SRZ ;  /* 0x00000000002e7805 */ /* 0x000fe2000001ff00 */
[----:B------:R-:W-:Y:S01]  /*140d0*/  CS2R R36, SRZ ;  /* 0x0000000000247805 */ /* 0x000fe2000001ff00 */
[----:B------:R-:W-:Y:S01]  /*140e0*/  CS2R R38, SRZ ;  /* 0x0000000000267805 */ /* 0x000fe2000001ff00 */
[----:B------:R-:W5:Y:S04]  /*140f0*/  @P5 LDG.E.EL.128 R60, [R116.64] ;  /* 0x0000000a743c5981 */ /* 0x000f68000c2e1d00 */
[----:B------:R-:W5:Y:S01]  /*14100*/  @P0 LDG.E.EL.128 R76, [R116.64] ;  /* 0x0000000a744c0981 */ /* 0x000f62000c2e1d00 */
[----:B------:R-:W-:-:S13]  /*14110*/  ISETP.LT.AND P0, PT, R130, UR4, !P6 ;  /* 0x0000000482007c0c */ /* 0x000fda000f701270 */
[----:B------:R-:W5:Y:S01]  /*14120*/  @P0 LDG.E.EL.128 R72, [R116.64] ;  /* 0x0000000a74480981 */ /* 0x000f62000c2e1d00 */
[----:B------:R-:W-:Y:S02]  /*14130*/  P2R R135, PR, RZ, 0x1 ;  /* 0x00000001ff877803 */ /* 0x000fe40000000000 */
[----:B------:R-:W-:Y:S02]  /*14140*/  ISETP.LT.AND P0, PT, R132, UR4, !P6 ;  /* 0x0000000484007c0c */ /* 0x000fe4000f701270 */
[----:B------:R-:W-:Y:S02]  /*14150*/  P2R R14, PR, RZ, 0x4 ;  /* 0x00000004ff0e7803 */ /* 0x000fe40000000000 */
[----:B------:R-:W-:Y:S02]  /*14160*/  P2R R13, PR, RZ, 0x8 ;  /* 0x00000008ff0d7803 */ /* 0x000fe40000000000 */
[----:B------:R-:W-:Y:S02]  /*14170*/  ISETP.LT.AND P4, PT, R136, UR4, !P6 ;  /* 0x0000000488007c0c */ /* 0x000fe4000f781270 */
[----:B------:R-:W-:-:S02]  /*14180*/  ISETP.LT.AND P2, PT, R140, UR4, !P6 ;  /* 0x000000048c007c0c */ /* 0x000fc4000f741270 */
[----:B------:R-:W-:-:S03]  /*14190*/  ISETP.LT.AND P3, PT, R138, UR4, !P6 ;  /* 0x000000048a007c0c */ /* 0x000fc6000f761270 */
[----:B------:R-:W5:Y:S01]  /*141a0*/  @P0 LDG.E.EL.128 R68, [R116.64] ;  /* 0x0000000a74440981 */ /* 0x000f62000c2e1d00 */
[----:B------:R-:W-:Y:S02]  /*141b0*/  ISETP.LT.AND P1, PT, R144, UR4, !P6 ;  /* 0x0000000490007c0c */ /* 0x000fe4000f721270 */
[----:B------:R-:W-:Y:S02]  /*141c0*/  P2R R137, PR, RZ, 0x1 ;  /* 0x00000001ff897803 */ /* 0x000fe40000000000 */
[----:B------:R-:W-:Y:S01]  /*141d0*/  ISETP.LT.AND P0, PT, R146, UR4, !P6 ;  /* 0x0000000492007c0c */ /* 0x000fe2000f701270 */
[----:B------:R-:W5:Y:S01]  /*141e0*/  @P4 LDG.E.EL.128 R64, [R116.64] ;  /* 0x0000000a74404981 */ /* 0x000f62000c2e1d00 */
[----:B------:R-:W-:-:S03]  /*141f0*/  ISETP.LT.AND P6, PT, R148, UR4, !P6 ;  /* 0x0000000494007c0c */ /* 0x000fc6000f7c1270 */
[----:B------:R-:W5:Y:S01]  /*14200*/  @P2 LDG.E.EL.128 R48, [R116.64] ;  /* 0x0000000a74302981 */ /* 0x000f62000c2e1d00 */
[----:B------:R-:W-:-:S03]  /*14210*/  P2R R127, PR, RZ, 0x20 ;  /* 0x00000020ff7f7803 */ /* 0x000fc60000000000 */
[----:B------:R-:W5:Y:S01]  /*14220*/  @P3 LDG.E.EL.128 R56, [R116.64] ;  /* 0x0000000a74383981 */ /* 0x000f62000c2e1d00 */
[----:B------:R-:W-:-:S03]  /*14230*/  P2R R125, PR, RZ, 0x10 ;  /* 0x00000010ff7d7803 */ /* 0x000fc60000000000 */
[----:B------:R-:W5:Y:S01]  /*14240*/  @P1 LDG.E.EL.128 R44, [R116.64] ;  /* 0x0000000a742c1981 */ /* 0x000f62000c2e1d00 */
[----:B------:R-:W-:Y:S02]  /*14250*/  P2R R123, PR, RZ, 0x8 ;  /* 0x00000008ff7b7803 */ /* 0x000fe40000000000 */
[----:B------:R-:W-:Y:S01]  /*14260*/  ISETP.NE.AND P5, PT, R14, RZ, PT ;  /* 0x000000ff0e00720c */ /* 0x000fe20003fa5270 */
[----:B------:R-:W5:Y:S01]  /*14270*/  @P0 LDG.E.EL.128 R36, [R116.64] ;  /* 0x0000000a74240981 */ /* 0x000f62000c2e1d00 */
[----:B------:R-:W-:Y:S01]  /*14280*/  ISETP.NE.AND P4, PT, R13, RZ, PT ;  /* 0x000000ff0d00720c */ /* 0x000fe20003f85270 */
[----:B------:R-:W-:Y:S01]  /*14290*/  CS2R R14, SRZ ;  /* 0x00000000000e7805 */ /* 0x000fe2000001ff00 */
[----:B------:R-:W-:Y:S02]  /*142a0*/  ISETP.NE.AND P3, PT, R12, RZ, PT ;  /* 0x000000ff0c00720c */ /* 0x000fe40003f65270 */
[----:B------:R-:W-:-:S06]  /*142b0*/  CS2R R12, SRZ ;  /* 0x00000000000c7805 */ /* 0x000fcc000001ff00 */
[----:B------:R-:W5:Y:S01]  /*142c0*/  @P6 LDG.E.EL.128 R12, [R116.64] ;  /* 0x0000000a740c6981 */ /* 0x000f62000c2e1d00 */
[----:B------:R-:W-:Y:S02]  /*142d0*/  P2R R121, PR, RZ, 0x4 ;  /* 0x00000004ff797803 */ /* 0x000fe40000000000 */
[----:B------:R-:W-:Y:S02]  /*142e0*/  ISETP.NE.AND P2, PT, R3, RZ, PT ;  /* 0x000000ff0300720c */ /* 0x000fe40003f45270 */
[-C--:B------:R-:W-:Y:S02]  /*142f0*/  LEA R3, R142, R141.reuse, 0x7 ;  /* 0x0000008d8e037211 */ /* 0x080fe400078e38ff */
[----:B------:R-:W-:Y:S02]  /*14300*/  P2R R119, PR, RZ, 0x2 ;  /* 0x00000002ff777803 */ /* 0x000fe40000000000 */
[----:B------:R-:W-:Y:S01]  /*14310*/  ISETP.NE.AND P1, PT, R129, RZ, PT ;  /* 0x000000ff8100720c */ /* 0x000fe20003f25270 */
[----:B-1----:R-:W-:Y:S01]  /*14320*/  FADD R112, R100, R112 ;  /* 0x0000007064707221 */ /* 0x002fe20000000000 */
[----:B------:R-:W-:Y:S01]  /*14330*/  FADD R113, R101, R113 ;  /* 0x0000007165717221 */ /* 0x000fe20000000000 */
[----:B------:R-:W-:Y:S01]  /*14340*/  IMAD.WIDE R100, R3, R2, c[0x0][0x178] ;  /* 0x00005e0003647625 */ /* 0x000fe200078e0202 */
[----:B------:R-:W-:Y:S01]  /*14350*/  LEA R3, R118, R141, 0x7 ;  /* 0x0000008d76037211 */ /* 0x000fe200078e38ff */
[----:B--2---:R-:W-:Y:S01]  /*14360*/  FADD R108, R52, R108 ;  /* 0x0000006c346c7221 */ /* 0x004fe20000000000 */
[----:B------:R-:W-:-:S03]  /*14370*/  FADD R109, R53, R109 ;  /* 0x0000006d356d7221 */ /* 0x000fc60000000000 */
[-C--:B------:R-:W-:Y:S01]  /*14380*/  IMAD.WIDE R52, R3, R2.reuse, c[0x0][0x178] ;  /* 0x00005e0003347625 */ /* 0x080fe200078e0202 */
[-C--:B------:R-:W-:Y:S01]  /*14390*/  LEA R3, R120, R141.reuse, 0x7 ;  /* 0x0000008d78037211 */ /* 0x080fe200078e38ff */
[----:B------:R-:W-:Y:S01]  /*143a0*/  FADD R114, R102, R114 ;  /* 0x0000007266727221 */ /* 0x000fe20000000000 */
[----:B------:R-:W-:Y:S01]  /*143b0*/  FADD R115, R103, R115 ;  /* 0x0000007367737221 */ /* 0x000fe20000000000 */
[----:B------:R-:W-:Y:S01]  /*143c0*/  FADD R110, R54, R110 ;  /* 0x0000006e366e7221 */ /* 0x000fe20000000000 */
[----:B------:R-:W-:Y:S01]  /*143d0*/  FADD R111, R55, R111 ;  /* 0x0000006f376f7221 */ /* 0x000fe20000000000 */
[----:B---3--:R-:W-:Y:S01]  /*143e0*/  FADD R104, R16, R104 ;  /* 0x0000006810687221 */ /* 0x008fe20000000000 */
[----:B------:R-:W-:Y:S01]  /*143f0*/  FADD R105, R17, R105 ;  /* 0x0000006911697221 */ /* 0x000fe20000000000 */
[-C--:B------:R-:W-:Y:S01]  /*14400*/  IMAD.WIDE R16, R3, R2.reuse, c[0x0][0x178] ;  /* 0x00005e0003107625 */ /* 0x080fe200078e0202 */
[-C--:B------:R-:W-:Y:S01]  /*14410*/  LEA R3, R122, R141.reuse, 0x7 ;  /* 0x0000008d7a037211 */ /* 0x080fe200078e38ff */
[----:B------:R-:W-:Y:S01]  /*14420*/  FADD R106, R18, R106 ;  /* 0x0000006a126a7221 */ /* 0x000fe20000000000 */
[----:B------:R-:W-:Y:S01]  /*14430*/  FADD R107, R19, R107 ;  /* 0x0000006b136b7221 */ /* 0x000fe20000000000 */
[----:B----4-:R-:W-:Y:S01]  /*14440*/  FADD R92, R4, R92 ;  /* 0x0000005c045c7221 */ /* 0x010fe20000000000 */
[----:B------:R-:W-:Y:S01]  /*14450*/  FADD R93, R5, R93 ;  /* 0x0000005d055d7221 */ /* 0x000fe20000000000 */
[----:B------:R-:W-:Y:S01]  /*14460*/  FADD R94, R6, R94 ;  /* 0x0000005e065e7221 */ /* 0x000fe20000000000 */
[----:B------:R-:W-:Y:S01]  /*14470*/  FADD R95, R7, R95 ;  /* 0x0000005f075f7221 */ /* 0x000fe20000000000 */
[----:B------:R-:W-:Y:S01]  /*14480*/  IMAD.WIDE R4, R3, R2, c[0x0][0x178] ;  /* 0x00005e0003047625 */ /* 0x000fe200078e0202 */
[-C--:B------:R-:W-:Y:S01]  /*14490*/  LEA R7, R124, R141.reuse, 0x7 ;  /* 0x0000008d7c077211 */ /* 0x080fe200078e38ff */
[----:B------:R-:W-:Y:S01]  /*144a0*/  @P2 STG.E.128 [R100.64], R112 ;  /* 0x0000007064002986 */ /* 0x000fe2000c101d0a */
[----:B------:R-:W-:-:S02]  /*144b0*/  LEA R3, R126, R141, 0x7 ;  /* 0x0000008d7e037211 */ /* 0x000fc400078e38ff */
[----:B------:R-:W-:Y:S01]  /*144c0*/  ISETP.NE.AND P2, PT, R131, RZ, PT ;  /* 0x000000ff8300720c */ /* 0x000fe20003f45270 */
[----:B------:R-:W-:Y:S01]  /*144d0*/  @P3 STG.E.128 [R52.64], R108 ;  /* 0x0000006c34003986 */ /* 0x000fe2000c101d0a */
[----:B------:R-:W-:Y:S01]  /*144e0*/  ISETP.NE.AND P3, PT, R133, RZ, PT ;  /* 0x000000ff8500720c */ /* 0x000fe20003f65270 */
[----:B-----5:R-:W-:Y:S02]  /*144f0*/  FADD R88, R96, R88 ;  /* 0x0000005860587221 */ /* 0x020fe40000000000 */
[----:B------:R-:W-:Y:S01]  /*14500*/  @P4 STG.E.128 [R16.64], R104 ;  /* 0x0000006810004986 */ /* 0x000fe2000c101d0a */
[----:B------:R-:W-:Y:S01]  /*14510*/  FADD R89, R97, R89 ;  /* 0x0000005961597221 */ /* 0x000fe20000000000 */
[----:B------:R-:W-:Y:S01]  /*14520*/  FADD R90, R98, R90 ;  /* 0x0000005a625a7221 */ /* 0x000fe20000000000 */
[----:B------:R-:W-:Y:S01]  /*14530*/  FADD R91, R99, R91 ;  /* 0x0000005b635b7221 */ /* 0x000fe20000000000 */
[----:B------:R1:W-:Y:S01]  /*14540*/  @P5 STG.E.128 [R4.64], R92 ;  /* 0x0000005c04005986 */ /* 0x0003e2000c101d0a */
[-C--:B------:R-:W-:Y:S01]  /*14550*/  IMAD.WIDE R6, R7, R2.reuse, c[0x0][0x178] ;  /* 0x00005e0007067625 */ /* 0x080fe200078e0202 */
[----:B------:R-:W-:Y:S01]  /*14560*/  FADD R40, R40, R84 ;  /* 0x0000005428287221 */ /* 0x000fe20000000000 */
[----:B------:R-:W-:Y:S01]  /*14570*/  FADD R41, R41, R85 ;  /* 0x0000005529297221 */ /* 0x000fe20000000000 */
[----:B------:R-:W-:Y:S01]  /*14580*/  FADD R42, R42, R86 ;  /* 0x000000562a2a7221 */ /* 0x000fe20000000000 */
[----:B------:R-:W-:Y:S01]  /*14590*/  FADD R43, R43, R87 ;  /* 0x000000572b2b7221 */ /* 0x000fe20000000000 */
[----:B------:R2:W-:Y:S01]  /*145a0*/  @P1 STG.E.128 [R6.64], R88 ;  /* 0x0000005806001986 */ /* 0x0005e2000c101d0a */
[----:B------:R-:W-:Y:S01]  /*145b0*/  FADD R20, R20, R76 ;  /* 0x0000004c14147221 */ /* 0x000fe20000000000 */
[----:B------:R-:W-:Y:S01]  /*145c0*/  FADD R21, R21, R77 ;  /* 0x0000004d15157221 */ /* 0x000fe20000000000 */
[----:B------:R-:W-:Y:S01]  /*145d0*/  FADD R22, R22, R78 ;  /* 0x0000004e16167221 */ /* 0x000fe20000000000 */
[----:B------:R-:W-:Y:S01]  /*145e0*/  FADD R23, R23, R79 ;  /* 0x0000004f17177221 */ /* 0x000fe20000000000 */
[----:B------:R-:W-:Y:S01]  /*145f0*/  FADD R72, R8, R72 ;  /* 0x0000004808487221 */ /* 0x000fe20000000000 */
[----:B------:R-:W-:Y:S01]  /*14600*/  FADD R73, R9, R73 ;  /* 0x0000004909497221 */ /* 0x000fe20000000000 */
[----:B------:R-:W-:Y:S01]  /*14610*/  FADD R74, R10, R74 ;  /* 0x0000004a0a4a7221 */ /* 0x000fe20000000000 */
[----:B------:R-:W-:Y:S01]  /*14620*/  FADD R75, R11, R75 ;  /* 0x0000004b0b4b7221 */ /* 0x000fe20000000000 */
[----:B------:R-:W-:Y:S01]  /*14630*/  LDS.128 R16, [R0+0x840] ;  /* 0x0008400000107984 */ /* 0x000fe20000000c00 */
[----:B-1----:R-:W-:Y:S01]  /*14640*/  IMAD.WIDE R4, R3, R2, c[0x0][0x178] ;  /* 0x00005e0003047625 */ /* 0x002fe200078e0202 */
[----:B------:R-:W-:-:S02]  /*14650*/  LEA R3, R128, R141, 0x7 ;  /* 0x0000008d80037211 */ /* 0x000fc400078e38ff */
[----:B------:R-:W1:Y:S03]  /*14660*/  LDS.128 R8, [R0] ;  /* 0x0000000000087984 */ /* 0x000e660000000c00 */
[----:B--2---:R-:W-:Y:S01]  /*14670*/  IMAD.WIDE R6, R3, R2, c[0x0][0x178] ;  /* 0x00005e0003067625 */ /* 0x004fe200078e0202 */
[----:B------:R2:W-:Y:S04]  /*14680*/  @P2 STG.E.128 [R4.64], R40 ;  /* 0x0000002804002986 */ /* 0x0005e8000c101d0a */
[----:B------:R3:W-:Y:S04]  /*14690*/  @P3 STG.E.128 [R6.64], R20 ;  /* 0x0000001406003986 */ /* 0x0007e8000c101d0a */
[----:B------:R-:W4:Y:S01]  /*146a0*/  LDS.128 R20, [R0+0x1080] ;  /* 0x0010800000147984 */ /* 0x000f220000000c00 */
[----:B------:R-:W-:-:S03]  /*146b0*/  LEA R3, R130, R141, 0x7 ;  /* 0x0000008d82037211 */ /* 0x000fc600078e38ff */
[----:B------:R-:W5:Y:S01]  /*146c0*/  LDS.128 R40, [R0+0x18c0] ;  /* 0x0018c00000287984 */ /* 0x000f620000000c00 */
[----:B------:R-:W-:Y:S02]  /*146d0*/  ISETP.NE.AND P4, PT, R135, RZ, PT ;  /* 0x000000ff8700720c */ /* 0x000fe40003f85270 */
[----:B------:R-:W-:Y:S01]  /*146e0*/  ISETP.NE.AND P5, PT, R137, RZ, PT ;  /* 0x000000ff8900720c */ /* 0x000fe20003fa5270 */
[-C--:B--2---:R-:W-:Y:S01]  /*146f0*/  IMAD.WIDE R4, R3, R2.reuse, c[0x0][0x178] ;  /* 0x00005e0003047625 */ /* 0x084fe200078e0202 */
[----:B------:R-:W-:Y:S01]  /*14700*/  LEA R3, R132, R141, 0x7 ;  /* 0x0000008d84037211 */ /* 0x000fe200078e38ff */
[----:B------:R-:W-:Y:S01]  /*14710*/  FADD R80, R80, R68 ;  /* 0x0000004450507221 */ /* 0x000fe20000000000 */
[----:B------:R-:W-:Y:S01]  /*14720*/  FADD R81, R81, R69 ;  /* 0x0000004551517221 */ /* 0x000fe20000000000 */
[----:B------:R-:W-:Y:S01]  /*14730*/  FADD R82, R82, R70 ;  /* 0x0000004652527221 */ /* 0x000fe20000000000 */
[----:B------:R-:W-:Y:S01]  /*14740*/  FADD R83, R83, R71 ;  /* 0x0000004753537221 */ /* 0x000fe20000000000 */
[----:B---3--:R-:W-:-:S04]  /*14750*/  IMAD.WIDE R6, R3, R2, c[0x0][0x178] ;  /* 0x00005e0003067625 */ /* 0x008fc800078e0202 */
[----:B------:R2:W-:Y:S01]  /*14760*/  @P4 STG.E.128 [R4.64], R72 ;  /* 0x0000004804004986 */ /* 0x0005e2000c101d0a */
[----:B------:R-:W-:-:S03]  /*14770*/  ISETP.NE.AND P4, PT, R125, RZ, PT ;  /* 0x000000ff7d00720c */ /* 0x000fc60003f85270 */
[----:B------:R3:W-:Y:S01]  /*14780*/  @P5 STG.E.128 [R6.64], R80 ;  /* 0x0000005006005986 */ /* 0x0007e2000c101d0a */
[----:B------:R-:W-:Y:S02]  /*14790*/  ISETP.NE.AND P5, PT, R127, RZ, PT ;  /* 0x000000ff7f00720c */ /* 0x000fe40003fa5270 */
[----:B------:R-:W-:Y:S02]  /*147a0*/  ISETP.NE.AND P3, PT, R123, RZ, PT ;  /* 0x000000ff7b00720c */ /* 0x000fe40003f65270 */
[----:B------:R-:W-:Y:S02]  /*147b0*/  ISETP.NE.AND P2, PT, R121, RZ, PT ;  /* 0x000000ff7900720c */ /* 0x000fe40003f45270 */
[----:B------:R-:W-:Y:S02]  /*147c0*/  ISETP.NE.AND P1, PT, R119, RZ, PT ;  /* 0x000000ff7700720c */ /* 0x000fe40003f25270 */
[-C--:B------:R-:W-:Y:S02]  /*147d0*/  LEA R3, R136, R141.reuse, 0x7 ;  /* 0x0000008d88037211 */ /* 0x080fe400078e38ff */
[----:B------:R-:W-:-:S02]  /*147e0*/  LEA R53, R138, R141, 0x7 ;  /* 0x0000008d8a357211 */ /* 0x000fc400078e38ff */
[-C--:B--2---:R-:W-:Y:S02]  /*147f0*/  LEA R5, R134, R141.reuse, 0x7 ;  /* 0x0000008d86057211 */ /* 0x084fe400078e38ff */
[-C--:B------:R-:W-:Y:S01]  /*14800*/  LEA R55, R140, R141.reuse, 0x7 ;  /* 0x0000008d8c377211 */ /* 0x080fe200078e38ff */
[----:B------:R-:W-:Y:S01]  /*14810*/  FADD R24, R24, R60 ;  /* 0x0000003c18187221 */ /* 0x000fe20000000000 */
[-C--:B------:R-:W-:Y:S01]  /*14820*/  LEA R69, R144, R141.reuse, 0x7 ;  /* 0x0000008d90457211 */ /* 0x080fe200078e38ff */
[----:B------:R-:W-:Y:S01]  /*14830*/  FADD R25, R25, R61 ;  /* 0x0000003d19197221 */ /* 0x000fe20000000000 */
[-C--:B------:R-:W-:Y:S01]  /*14840*/  LEA R71, R146, R141.reuse, 0x7 ;  /* 0x0000008d92477211 */ /* 0x080fe200078e38ff */
[----:B------:R-:W-:Y:S01]  /*14850*/  FADD R26, R26, R62 ;  /* 0x0000003e1a1a7221 */ /* 0x000fe20000000000 */
[----:B------:R-:W-:Y:S01]  /*14860*/  FADD R27, R27, R63 ;  /* 0x0000003f1b1b7221 */ /* 0x000fe20000000000 */
[-C--:B------:R-:W-:Y:S01]  /*14870*/  IMAD.WIDE R4, R5, R2.reuse, c[0x0][0x178] ;  /* 0x00005e0005047625 */ /* 0x080fe200078e0202 */
[----:B------:R-:W-:Y:S01]  /*14880*/  FADD R28, R28, R64 ;  /* 0x000000401c1c7221 */ /* 0x000fe20000000000 */
[----:B------:R-:W-:Y:S01]  /*14890*/  FADD R29, R29, R65 ;  /* 0x000000411d1d7221 */ /* 0x000fe20000000000 */
[----:B------:R-:W-:Y:S01]  /*148a0*/  FADD R30, R30, R66 ;  /* 0x000000421e1e7221 */ /* 0x000fe20000000000 */
[----:B------:R-:W-:Y:S01]  /*148b0*/  FADD R31, R31, R67 ;  /* 0x000000431f1f7221 */ /* 0x000fe20000000000 */
[----:B-1----:R-:W-:Y:S01]  /*148c0*/  FADD R48, R8, R48 ;  /* 0x0000003008307221 */ /* 0x002fe20000000000 */
[----:B------:R-:W-:Y:S01]  /*148d0*/  FADD R49, R9, R49 ;  /* 0x0000003109317221 */ /* 0x000fe20000000000 */
[-C--:B---3--:R-:W-:Y:S01]  /*148e0*/  IMAD.WIDE R6, R3, R2.reuse, c[0x0][0x178] ;  /* 0x00005e0003067625 */ /* 0x088fe200078e0202 */
[----:B------:R-:W-:Y:S01]  /*148f0*/  FADD R32, R32, R56 ;  /* 0x0000003820207221 */ /* 0x000fe20000000000 */
[----:B------:R-:W-:Y:S01]  /*14900*/  FADD R33, R33, R57 ;  /* 0x0000003921217221 */ /* 0x000fe20000000000 */
[----:B------:R-:W-:Y:S01]  /*14910*/  FADD R34, R34, R58 ;  /* 0x0000003a22227221 */ /* 0x000fe20000000000 */
[----:B------:R-:W-:Y:S01]  /*14920*/  FADD R35, R35, R59 ;  /* 0x0000003b23237221 */ /* 0x000fe20000000000 */
[----:B------:R-:W-:Y:S01]  /*14930*/  FADD R50, R10, R50 ;  /* 0x000000320a327221 */ /* 0x000fe20000000000 */
[----:B------:R-:W-:Y:S01]  /*14940*/  FADD R51, R11, R51 ;  /* 0x000000330b337221 */ /* 0x000fe20000000000 */
[-C--:B------:R-:W-:Y:S01]  /*14950*/  IMAD.WIDE R8, R53, R2.reuse, c[0x0][0x178] ;  /* 0x00005e0035087625 */ /* 0x080fe200078e0202 */
[----:B------:R-:W-:Y:S01]  /*14960*/  FADD R44, R16, R44 ;  /* 0x0000002c102c7221 */ /* 0x000fe20000000000 */
[----:B------:R-:W-:Y:S01]  /*14970*/  FADD R45, R17, R45 ;  /* 0x0000002d112d7221 */ /* 0x000fe20000000000 */
[----:B------:R-:W-:Y:S01]  /*14980*/  FADD R46, R18, R46 ;  /* 0x0000002e122e7221 */ /* 0x000fe20000000000 */
[-C--:B------:R-:W-:Y:S01]  /*14990*/  IMAD.WIDE R10, R55, R2.reuse, c[0x0][0x178] ;  /* 0x00005e00370a7625 */ /* 0x080fe200078e0202 */
[----:B------:R-:W-:Y:S01]  /*149a0*/  FADD R47, R19, R47 ;  /* 0x0000002f132f7221 */ /* 0x000fe20000000000 */
[----:B----4-:R-:W-:Y:S01]  /*149b0*/  FADD R20, R20, R36 ;  /* 0x0000002414147221 */ /* 0x010fe20000000000 */
[----:B------:R-:W-:Y:S01]  /*149c0*/  FADD R21, R21, R37 ;  /* 0x0000002515157221 */ /* 0x000fe20000000000 */
[-C--:B------:R-:W-:Y:S01]  /*149d0*/  IMAD.WIDE R16, R69, R2.reuse, c[0x0][0x178] ;  /* 0x00005e0045107625 */ /* 0x080fe200078e0202 */
[----:B------:R-:W-:Y:S01]  /*149e0*/  FADD R22, R22, R38 ;  /* 0x0000002616167221 */ /* 0x000fe20000000000 */
[----:B------:R-:W-:Y:S01]  /*149f0*/  FADD R23, R23, R39 ;  /* 0x0000002717177221 */ /* 0x000fe20000000000 */
[----:B------:R1:W-:Y:S01]  /*14a00*/  @P5 STG.E.128 [R4.64], R24 ;  /* 0x0000001804005986 */ /* 0x0003e2000c101d0a */
[----:B------:R-:W-:Y:S01]  /*14a10*/  IMAD.WIDE R18, R71, R2, c[0x0][0x178] ;  /* 0x00005e0047127625 */ /* 0x000fe200078e0202 */
[----:B------:R-:W-:-:S02]  /*14a20*/  LEA R141, R148, R141, 0x7 ;  /* 0x0000008d948d7211 */ /* 0x000fc400078e38ff */
[----:B------:R1:W-:Y:S04]  /*14a30*/  @P4 STG.E.128 [R6.64], R28 ;  /* 0x0000001c06004986 */ /* 0x0003e8000c101d0a */
[----:B------:R1:W-:Y:S04]  /*14a40*/  @P3 STG.E.128 [R8.64], R32 ;  /* 0x0000002008003986 */ /* 0x0003e8000c101d0a */
[----:B------:R1:W-:Y:S04]  /*14a50*/  @P2 STG.E.128 [R10.64], R48 ;  /* 0x000000300a002986 */ /* 0x0003e8000c101d0a */
[----:B------:R1:W-:Y:S01]  /*14a60*/  @P1 STG.E.128 [R16.64], R44 ;  /* 0x0000002c10001986 */ /* 0x0003e2000c101d0a */
[----:B-----5:R-:W-:-:S03]  /*14a70*/  FADD R12, R40, R12 ;  /* 0x0000000c280c7221 */ /* 0x020fc60000000000 */
[----:B------:R1:W-:Y:S01]  /*14a80*/  @P0 STG.E.128 [R18.64], R20 ;  /* 0x0000001412000986 */ /* 0x0003e2000c101d0a */
[----:B------:R-:W-:Y:S01]  /*14a90*/  FADD R13, R41, R13 ;  /* 0x0000000d290d7221 */ /* 0x000fe20000000000 */
[----:B------:R-:W-:Y:S01]  /*14aa0*/  FADD R14, R42, R14 ;  /* 0x0000000e2a0e7221 */ /* 0x000fe20000000000 */
[----:B------:R-:W-:Y:S01]  /*14ab0*/  FADD R15, R43, R15 ;  /* 0x0000000f2b0f7221 */ /* 0x000fe20000000000 */
[----:B------:R-:W-:Y:S01]  /*14ac0*/  IMAD.WIDE R2, R141, R2, c[0x0][0x178] ;  /* 0x00005e008d027625 */ /* 0x000fe200078e0202 */
[----:B------:R-:W-:Y:S06]  /*14ad0*/  @!P6 EXIT ;  /* 0x000000000000e94d */ /* 0x000fec0003800000 */
[----:B------:R-:W-:Y:S01]  /*14ae0*/  STG.E.128 [R2.64], R12 ;  /* 0x0000000c02007986 */ /* 0x000fe2000c101d0a */
[----:B------:R-:W-:Y:S05]  /*14af0*/  EXIT ;  /* 0x000000000000794d */ /* 0x000fea0003800000 */
.L_x_2:
[----:B------:R-:W-:-:S00]  /*14b00*/  BRA `(.L_x_2) ;  /* 0xfffffff000007947 */ /* 0x000fc0000383ffff */
[----:B------:R-:W-:-:S00]  /*14b10*/  NOP ;  /* 0x0000000000007918 */ /* 0x000fc00000000000 */
        /* <DEDUP_REMOVED lines=14> */
.L_x_3:


//--------------------- .nv.shared.triton_mm      --------------------------
	.section	.nv.shared.triton_mm,"aw",@nobits
	.align	16
